	.target	sm_90a

	.elftype	@"ET_EXEC"


//--------------------- .note.nv.tkinfo           --------------------------
	.section	.note.nv.tkinfo,"",@"SHT_NOTE"
	.sectionflags	@"SHF_NOTE_NV_TKINFO"
	.tkinfo
        /*0018*/ 	.word	0x00000002
        /*0030*/ 	.string	""
        /*0030*/ 	.string	"ptxas"
        /*0030*/ 	.string	"Cuda compilation tools, release 13.0, V13.0.88"
        /*0030*/ 	.string	"Build cuda_13.0.r13.0/compiler.36424714_0"
        /*0030*/ 	.string	"-arch sm_90a -m 64 "



//--------------------- .note.nv.cuinfo           --------------------------
	.section	.note.nv.cuinfo,"",@"SHT_NOTE"
	.sectionflags	@"SHF_NOTE_NV_CUINFO"
        /*0018*/ 	.short	0x0002
        /*001a*/ 	.short	0x005a
        /*001c*/ 	.short	0x0082
	.zero		2


//--------------------- .nv.info                  --------------------------
	.section	.nv.info,"",@"SHT_CUDA_INFO"
	.align	4


	//----- nvinfo : EIATTR_REGCOUNT
	.align		4
        /*0000*/ 	.byte	0x04, 0x2f
        /*0002*/ 	.short	(.L_15 - .L_14)
	.align		4
.L_14:
        /*0004*/ 	.word	index@(_ZN7cutlass13device_kernelINS_4gemm6kernel13GemmUniversalIN4cute5tupleIJiiiiEEENS1_10collective13CollectiveMmaINS1_34MainloopSm90TmaGmmaWarpSpecializedILi3ENS5_IJNS4_1CILi2EEENSA_ILi1EEESC_EEENS1_35KernelTmaWarpSpecializedCooperativeEEENS5_IJNSA_ILi128EEESG_NSA_ILi64EEEEEENS_6half_tENS5_IJlSC_lEEESJ_SK_NS4_8TiledMMAINS4_8MMA_AtomIJNS4_4SM904GMMA26MMA_64x128x16_F32F16F16_SSILNSO_5MajorE0ELSQ_0ELNSO_7ScaleInE1ELSR_1EEEEEENS4_6LayoutISD_NS5_IJSC_NSA_ILi0EEESV_EEEEENS5_IJNS4_10UnderscoreESY_SY_EEEEENS4_13SM90_TMA_LOADENS4_14ComposedLayoutINS4_7SwizzleILi3ELi4ELi3EEENS4_18smem_ptr_flag_bitsILi16EEENSU_INS5_IJNSA_ILi8EEESH_EEENS5_IJSH_SC_EEEEEEEvNS4_8identityENS4_23SM90_TMA_LOAD_MULTICASTES1B_vS1C_EENS_8epilogue10collective6detail29Sm90TmaWarpSpecializedAdapterINS1G_15DefaultEpilogueISJ_SK_SK_NS1F_6thread17LinearCombinationISJ_Li1EffLNS1K_9ScaleType4KindE0ELNS_15FloatRoundStyleE2ESJ_EENS1_15EpilogueDefaultEEEEEvvEEEEvNT_6ParamsE)
        /*0008*/ 	.word	0x000000a8


	//----- nvinfo : EIATTR_FRAME_SIZE
	.align		4
.L_15:
        /*000c*/ 	.byte	0x04, 0x11
        /*000e*/ 	.short	(.L_17 - .L_16)
	.align		4
.L_16:
        /*0010*/ 	.word	index@(_ZN7cutlass13device_kernelINS_4gemm6kernel13GemmUniversalIN4cute5tupleIJiiiiEEENS1_10collective13CollectiveMmaINS1_34MainloopSm90TmaGmmaWarpSpecializedILi3ENS5_IJNS4_1CILi2EEENSA_ILi1EEESC_EEENS1_35KernelTmaWarpSpecializedCooperativeEEENS5_IJNSA_ILi128EEESG_NSA_ILi64EEEEEENS_6half_tENS5_IJlSC_lEEESJ_SK_NS4_8TiledMMAINS4_8MMA_AtomIJNS4_4SM904GMMA26MMA_64x128x16_F32F16F16_SSILNSO_5MajorE0ELSQ_0ELNSO_7ScaleInE1ELSR_1EEEEEENS4_6LayoutISD_NS5_IJSC_NSA_ILi0EEESV_EEEEENS5_IJNS4_10UnderscoreESY_SY_EEEEENS4_13SM90_TMA_LOADENS4_14ComposedLayoutINS4_7SwizzleILi3ELi4ELi3EEENS4_18smem_ptr_flag_bitsILi16EEENSU_INS5_IJNSA_ILi8EEESH_EEENS5_IJSH_SC_EEEEEEEvNS4_8identityENS4_23SM90_TMA_LOAD_MULTICASTES1B_vS1C_EENS_8epilogue10collective6detail29Sm90TmaWarpSpecializedAdapterINS1G_15DefaultEpilogueISJ_SK_SK_NS1F_6thread17LinearCombinationISJ_Li1EffLNS1K_9ScaleType4KindE0ELNS_15FloatRoundStyleE2ESJ_EENS1_15EpilogueDefaultEEEEEvvEEEEvNT_6ParamsE)
        /*0014*/ 	.word	0x00000000


	//----- nvinfo : EIATTR_MIN_STACK_SIZE
	.align		4
.L_17:
        /*0018*/ 	.byte	0x04, 0x12
        /*001a*/ 	.short	(.L_19 - .L_18)
	.align		4
.L_18:
        /*001c*/ 	.word	index@(_ZN7cutlass13device_kernelINS_4gemm6kernel13GemmUniversalIN4cute5tupleIJiiiiEEENS1_10collective13CollectiveMmaINS1_34MainloopSm90TmaGmmaWarpSpecializedILi3ENS5_IJNS4_1CILi2EEENSA_ILi1EEESC_EEENS1_35KernelTmaWarpSpecializedCooperativeEEENS5_IJNSA_ILi128EEESG_NSA_ILi64EEEEEENS_6half_tENS5_IJlSC_lEEESJ_SK_NS4_8TiledMMAINS4_8MMA_AtomIJNS4_4SM904GMMA26MMA_64x128x16_F32F16F16_SSILNSO_5MajorE0ELSQ_0ELNSO_7ScaleInE1ELSR_1EEEEEENS4_6LayoutISD_NS5_IJSC_NSA_ILi0EEESV_EEEEENS5_IJNS4_10UnderscoreESY_SY_EEEEENS4_13SM90_TMA_LOADENS4_14ComposedLayoutINS4_7SwizzleILi3ELi4ELi3EEENS4_18smem_ptr_flag_bitsILi16EEENSU_INS5_IJNSA_ILi8EEESH_EEENS5_IJSH_SC_EEEEEEEvNS4_8identityENS4_23SM90_TMA_LOAD_MULTICASTES1B_vS1C_EENS_8epilogue10collective6detail29Sm90TmaWarpSpecializedAdapterINS1G_15DefaultEpilogueISJ_SK_SK_NS1F_6thread17LinearCombinationISJ_Li1EffLNS1K_9ScaleType4KindE0ELNS_15FloatRoundStyleE2ESJ_EENS1_15EpilogueDefaultEEEEEvvEEEEvNT_6ParamsE)
        /*0020*/ 	.word	0x00000000
.L_19:


//--------------------- .nv.compat                --------------------------
	.section	.nv.compat,"",@"SHT_CUDA_COMPAT_INFO"
	.align	4
        /*0000*/ 	.byte	0x02, 0x09, 0x01, 0x00, 0x02, 0x02, 0x04, 0x00, 0x02, 0x05, 0x05, 0x00, 0x03, 0x07, 0x01, 0x01
        /*0010*/ 	.byte	0x02, 0x03, 0x01, 0x00, 0x02, 0x06, 0x01, 0x00, 0x04, 0x0b, 0x08, 0x00, 0x00, 0x00, 0x00, 0x00
        /*0020*/ 	.byte	0x00, 0x00, 0x00, 0x00


//--------------------- .nv.info._ZN7cutlass13device_kernelINS_4gemm6kernel13GemmUniversalIN4cute5tupleIJiiiiEEENS1_10collective13CollectiveMmaINS1_34MainloopSm90TmaGmmaWarpSpecializedILi3ENS5_IJNS4_1CILi2EEENSA_ILi1EEESC_EEENS1_35KernelTmaWarpSpecializedCooperativeEEENS5_IJNSA_ILi128EEESG_NSA_ILi64EEEEEENS_6half_tENS5_IJlSC_lEEESJ_SK_NS4_8TiledMMAINS4_8MMA_AtomIJNS4_4SM904GMMA26MMA_64x128x16_F32F16F16_SSILNSO_5MajorE0ELSQ_0ELNSO_7ScaleInE1ELSR_1EEEEEENS4_6LayoutISD_NS5_IJSC_NSA_ILi0EEESV_EEEEENS5_IJNS4_10UnderscoreESY_SY_EEEEENS4_13SM90_TMA_LOADENS4_14ComposedLayoutINS4_7SwizzleILi3ELi4ELi3EEENS4_18smem_ptr_flag_bitsILi16EEENSU_INS5_IJNSA_ILi8EEESH_EEENS5_IJSH_SC_EEEEEEEvNS4_8identityENS4_23SM90_TMA_LOAD_MULTICASTES1B_vS1C_EENS_8epilogue10collective6detail29Sm90TmaWarpSpecializedAdapterINS1G_15DefaultEpilogueISJ_SK_SK_NS1F_6thread17LinearCombinationISJ_Li1EffLNS1K_9ScaleType4KindE0ELNS_15FloatRoundStyleE2ESJ_EENS1_15EpilogueDefaultEEEEEvvEEEEvNT_6ParamsE --------------------------
	.section	.nv.info._ZN7cutlass13device_kernelINS_4gemm6kernel13GemmUniversalIN4cute5tupleIJiiiiEEENS1_10collective13CollectiveMmaINS1_34MainloopSm90TmaGmmaWarpSpecializedILi3ENS5_IJNS4_1CILi2EEENSA_ILi1EEESC_EEENS1_35KernelTmaWarpSpecializedCooperativeEEENS5_IJNSA_ILi128EEESG_NSA_ILi64EEEEEENS_6half_tENS5_IJlSC_lEEESJ_SK_NS4_8TiledMMAINS4_8MMA_AtomIJNS4_4SM904GMMA26MMA_64x128x16_F32F16F16_SSILNSO_5MajorE0ELSQ_0ELNSO_7ScaleInE1ELSR_1EEEEEENS4_6LayoutISD_NS5_IJSC_NSA_ILi0EEESV_EEEEENS5_IJNS4_10UnderscoreESY_SY_EEEEENS4_13SM90_TMA_LOADENS4_14ComposedLayoutINS4_7SwizzleILi3ELi4ELi3EEENS4_18smem_ptr_flag_bitsILi16EEENSU_INS5_IJNSA_ILi8EEESH_EEENS5_IJSH_SC_EEEEEEEvNS4_8identityENS4_23SM90_TMA_LOAD_MULTICASTES1B_vS1C_EENS_8epilogue10collective6detail29Sm90TmaWarpSpecializedAdapterINS1G_15DefaultEpilogueISJ_SK_SK_NS1F_6thread17LinearCombinationISJ_Li1EffLNS1K_9ScaleType4KindE0ELNS_15FloatRoundStyleE2ESJ_EENS1_15EpilogueDefaultEEEEEvvEEEEvNT_6ParamsE,"",@"SHT_CUDA_INFO"
	.sectionflags	@""
	.align	4


	//----- nvinfo : EIATTR_CUDA_API_VERSION
	.align		4
        /*0000*/ 	.byte	0x04, 0x37
        /*0002*/ 	.short	(.L_21 - .L_20)
.L_20:
        /*0004*/ 	.word	0x00000082


	//----- nvinfo : EIATTR_KPARAM_INFO
	.align		4
.L_21:
        /*0008*/ 	.byte	0x04, 0x17
        /*000a*/ 	.short	(.L_23 - .L_22)
.L_22:
        /*000c*/ 	.word	0x00000000
        /*0010*/ 	.short	0x0000
        /*0012*/ 	.short	0x0070
        /*0014*/ 	.byte	0x00, 0xf0, 0x01, 0x10


	//----- nvinfo : EIATTR_SPARSE_MMA_MASK
	.align		4
.L_23:
        /*0018*/ 	.byte	0x03, 0x50
        /*001a*/ 	.short	0x0000


	//----- nvinfo : EIATTR_MAXREG_COUNT
	.align		4
        /*001c*/ 	.byte	0x03, 0x1b
        /*001e*/ 	.short	0x00a8


	//----- nvinfo : EIATTR_NUM_BARRIERS
	.align		4
        /*0020*/ 	.byte	0x02, 0x4c
        /*0022*/ 	.byte	0x01
	.zero		1


	//----- nvinfo : EIATTR_EXTERNS
	.align		4
        /*0024*/ 	.byte	0x04, 0x0f
        /*0026*/ 	.short	(.L_25 - .L_24)


	//   ....[0]....
	.align		4
.L_24:
        /*0028*/ 	.word	index@(__assertfail)


	//----- nvinfo : EIATTR_MERCURY_ISA_VERSION
	.align		4
.L_25:
        /*002c*/ 	.byte	0x03, 0x5f
        /*002e*/ 	.short	0x0101


	//----- nvinfo : EIATTR_INT_WARP_WIDE_INSTR_OFFSETS
	.align		4
        /*0030*/ 	.byte	0x04, 0x31
        /*0032*/ 	.short	(.L_27 - .L_26)


	//   ....[0]....
.L_26:
        /*0034*/ 	.word	0x00000460


	//   ....[1]....
        /*0038*/ 	.word	0x00000490


	//   ....[2]....
        /*003c*/ 	.word	0x00000630


	//   ....[3]....
        /*0040*/ 	.word	0x00001ee0


	//----- nvinfo : EIATTR_COOP_GROUP_MASK_REGIDS
	.align		4
.L_27:
        /*0044*/ 	.byte	0x04, 0x29
        /*0046*/ 	.short	(.L_29 - .L_28)


	//   ....[0]....
.L_28:
        /*0048*/ 	.word	0xffffffff


	//   ....[1]....
        /*004c*/ 	.word	0xffffffff


	//   ....[2]....
        /*0050*/ 	.word	0xffffffff


	//   ....[3]....
        /*0054*/ 	.word	0xffffffff


	//   ....[4]....
        /*0058*/ 	.word	0xffffffff


	//   ....[5]....
        /*005c*/ 	.word	0xffffffff


	//----- nvinfo : EIATTR_COOP_GROUP_INSTR_OFFSETS
	.align		4
.L_29:
        /*0060*/ 	.byte	0x04, 0x28
        /*0062*/ 	.short	(.L_31 - .L_30)


	//   ....[0]....
.L_30:
        /*0064*/ 	.word	0x00000060


	//   ....[1]....
        /*0068*/ 	.word	0x00000070


	//   ....[2]....
        /*006c*/ 	.word	0x00000130


	//   ....[3]....
        /*0070*/ 	.word	0x000002b0


	//   ....[4]....
        /*0074*/ 	.word	0x000007e0


	//   ....[5]....
        /*0078*/ 	.word	0x00001460


	//----- nvinfo : EIATTR_REG_RECONFIG
	.align		4
.L_31:
        /*007c*/ 	.byte	0x01, 0x54
	.zero		2


	//----- nvinfo : EIATTR_SYSCALL_OFFSETS
	.align		4
        /*0080*/ 	.byte	0x04, 0x46
        /*0082*/ 	.short	(.L_33 - .L_32)


	//   ....[0]....
.L_32:
        /*0084*/ 	.word	0x00001650


	//----- nvinfo : EIATTR_MBARRIER_INSTR_OFFSETS
	.align		4
.L_33:
        /*0088*/ 	.byte	0x04, 0x39
        /*008a*/ 	.short	(.L_35 - .L_34)


	//   ....[0]....
.L_34:
        /*008c*/ 	.word	0x00000230
        /*0090*/ 	.word	0x000000ff
        /*0094*/ 	.word	0x00000000
        /*0098*/ 	.short	0x0100
        /*009a*/ 	.byte	0x08
	.zero		1


	//   ....[1]....
        /*009c*/ 	.word	0x00000240
        /*00a0*/ 	.word	0x000000ff
        /*00a4*/ 	.word	0x00000018
        /*00a8*/ 	.short	0x0100
        /*00aa*/ 	.byte	0x08
	.zero		1


	//   ....[2]....
        /*00ac*/ 	.word	0x00000250
        /*00b0*/ 	.word	0x000000ff
        /*00b4*/ 	.word	0x00000008
        /*00b8*/ 	.short	0x0100
        /*00ba*/ 	.byte	0x08
	.zero		1


	//   ....[3]....
        /*00bc*/ 	.word	0x00000260
        /*00c0*/ 	.word	0x000000ff
        /*00c4*/ 	.word	0x00000020
        /*00c8*/ 	.short	0x0100
        /*00ca*/ 	.byte	0x08
	.zero		1


	//   ....[4]....
        /*00cc*/ 	.word	0x00000270
        /*00d0*/ 	.word	0x000000ff
        /*00d4*/ 	.word	0x00000010
        /*00d8*/ 	.short	0x0100
        /*00da*/ 	.byte	0x08
	.zero		1


	//   ....[5]....
        /*00dc*/ 	.word	0x00000280
        /*00e0*/ 	.word	0x000000ff
        /*00e4*/ 	.word	0x00000028
        /*00e8*/ 	.short	0x0100
        /*00ea*/ 	.byte	0x08
	.zero		1


	//   ....[6]....
        /*00ec*/ 	.word	0x000006c0
        /*00f0*/ 	.word	0x000000ff
        /*00f4*/ 	.word	0x00000040
        /*00f8*/ 	.short	0x0100
        /*00fa*/ 	.byte	0x06
	.zero		1


	//   ....[7]....
        /*00fc*/ 	.word	0x00000760
        /*0100*/ 	.word	0x000000ff
        /*0104*/ 	.word	0x00000048
        /*0108*/ 	.short	0x0100
        /*010a*/ 	.byte	0x06
	.zero		1


	//   ....[8]....
        /*010c*/ 	.word	0x00001710
        /*0110*/ 	.word	0x00000003
        /*0114*/ 	.word	0x00000000
        /*0118*/ 	.short	0x010a
        /*011a*/ 	.byte	0x3f
	.zero		1


	//   ....[9]....
        /*011c*/ 	.word	0x00001770
        /*0120*/ 	.word	0x00000003
        /*0124*/ 	.word	0x00000000
        /*0128*/ 	.short	0x010a
        /*012a*/ 	.byte	0x3f
	.zero		1


	//   ....[10]....
        /*012c*/ 	.word	0x00001af0
        /*0130*/ 	.word	0x00000005
        /*0134*/ 	.word	0x00000000
        /*0138*/ 	.short	0x010a
        /*013a*/ 	.byte	0x3f
	.zero		1


	//   ....[11]....
        /*013c*/ 	.word	0x00001b30
        /*0140*/ 	.word	0x00000005
        /*0144*/ 	.word	0x00000000
        /*0148*/ 	.short	0x010a
        /*014a*/ 	.byte	0x3f
	.zero		1


	//   ....[12]....
        /*014c*/ 	.word	0x00001d90
        /*0150*/ 	.word	0x00000004
        /*0154*/ 	.word	0x00000000
        /*0158*/ 	.short	0x0101
        /*015a*/ 	.byte	0x3f
	.zero		1


	//   ....[13]....
        /*015c*/ 	.word	0x00001f80
        /*0160*/ 	.word	0x00000000
        /*0164*/ 	.word	0x00000000
        /*0168*/ 	.short	0x0101
        /*016a*/ 	.byte	0x3f
	.zero		1


	//   ....[14]....
        /*016c*/ 	.word	0x000070b0
        /*0170*/ 	.word	0x00000017
        /*0174*/ 	.word	0x00000018
        /*0178*/ 	.short	0x010a
        /*017a*/ 	.byte	0x3f
	.zero		1


	//   ....[15]....
        /*017c*/ 	.word	0x00007430
        /*0180*/ 	.word	0x00000006
        /*0184*/ 	.word	0x00000048
        /*0188*/ 	.short	0x0101
        /*018a*/ 	.byte	0x3f
	.zero		1


	//   ....[16]....
        /*018c*/ 	.word	0x00007b80
        /*0190*/ 	.word	0x00000007
        /*0194*/ 	.word	0x00000000
        /*0198*/ 	.short	0x010a
        /*019a*/ 	.byte	0x3f
	.zero		1


	//   ....[17]....
        /*019c*/ 	.word	0x00007c00
        /*01a0*/ 	.word	0x00000004
        /*01a4*/ 	.word	0x00000000
        /*01a8*/ 	.short	0x010a
        /*01aa*/ 	.byte	0x3f
	.zero		1


	//   ....[18]....
        /*01ac*/ 	.word	0x00007c90
        /*01b0*/ 	.word	0x00000005
        /*01b4*/ 	.word	0x00000000
        /*01b8*/ 	.short	0x010a
        /*01ba*/ 	.byte	0x3f
	.zero		1


	//   ....[19]....
        /*01bc*/ 	.word	0x00007cf0
        /*01c0*/ 	.word	0x00000003
        /*01c4*/ 	.word	0x00000000
        /*01c8*/ 	.short	0x010a
        /*01ca*/ 	.byte	0x3f
	.zero		1


	//   ....[20]....
        /*01cc*/ 	.word	0x00007d40
        /*01d0*/ 	.word	0x00000005
        /*01d4*/ 	.word	0x00000000
        /*01d8*/ 	.short	0x010a
        /*01da*/ 	.byte	0x3f
	.zero		1


	//   ....[21]....
        /*01dc*/ 	.word	0x00007e10
        /*01e0*/ 	.word	0x00000017
        /*01e4*/ 	.word	0x00000018
        /*01e8*/ 	.short	0x010a
        /*01ea*/ 	.byte	0x3f
	.zero		1


	//   ....[22]....
        /*01ec*/ 	.word	0x00007ee0
        /*01f0*/ 	.word	0x00000007
        /*01f4*/ 	.word	0x00000000
        /*01f8*/ 	.short	0x010a
        /*01fa*/ 	.byte	0x3f
	.zero		1


	//   ....[23]....
        /*01fc*/ 	.word	0x00007f30
        /*0200*/ 	.word	0x00000004
        /*0204*/ 	.word	0x00000000
        /*0208*/ 	.short	0x010a
        /*020a*/ 	.byte	0x3f
	.zero		1


	//----- nvinfo : EIATTR_NUM_MBARRIERS
	.align		4
.L_35:
        /*020c*/ 	.byte	0x03, 0x38
        /*020e*/ 	.short	0x0008


	//----- nvinfo : EIATTR_EXIT_INSTR_OFFSETS
	.align		4
        /*0210*/ 	.byte	0x04, 0x1c
        /*0212*/ 	.short	(.L_37 - .L_36)


	//   ....[0]....
.L_36:
        /*0214*/ 	.word	0x000009b0


	//   ....[1]....
        /*0218*/ 	.word	0x000011c0


	//   ....[2]....
        /*021c*/ 	.word	0x00006830


	//   ....[3]....
        /*0220*/ 	.word	0x00006d90


	//   ....[4]....
        /*0224*/ 	.word	0x00007ce0


	//----- nvinfo : EIATTR_MAX_THREADS
	.align		4
.L_37:
        /*0228*/ 	.byte	0x04, 0x05
        /*022a*/ 	.short	(.L_39 - .L_38)
.L_38:
        /*022c*/ 	.word	0x00000180
        /*0230*/ 	.word	0x00000001
        /*0234*/ 	.word	0x00000001


	//----- nvinfo : EIATTR_CRS_STACK_SIZE
	.align		4
.L_39:
        /*0238*/ 	.byte	0x04, 0x1e
        /*023a*/ 	.short	(.L_41 - .L_40)
.L_40:
        /*023c*/ 	.word	0x00000000


	//----- nvinfo : EIATTR_CBANK_PARAM_SIZE
	.align		4
.L_41:
        /*0240*/ 	.byte	0x03, 0x19
        /*0242*/ 	.short	0x0470


	//----- nvinfo : EIATTR_PARAM_CBANK
	.align		4
        /*0244*/ 	.byte	0x04, 0x0a
        /*0246*/ 	.short	(.L_43 - .L_42)
	.align		4
.L_42:
        /*0248*/ 	.word	index@(.nv.constant0._ZN7cutlass13device_kernelINS_4gemm6kernel13GemmUniversalIN4cute5tupleIJiiiiEEENS1_10collective13CollectiveMmaINS1_34MainloopSm90TmaGmmaWarpSpecializedILi3ENS5_IJNS4_1CILi2EEENSA_ILi1EEESC_EEENS1_35KernelTmaWarpSpecializedCooperativeEEENS5_IJNSA_ILi128EEESG_NSA_ILi64EEEEEENS_6half_tENS5_IJlSC_lEEESJ_SK_NS4_8TiledMMAINS4_8MMA_AtomIJNS4_4SM904GMMA26MMA_64x128x16_F32F16F16_SSILNSO_5MajorE0ELSQ_0ELNSO_7ScaleInE1ELSR_1EEEEEENS4_6LayoutISD_NS5_IJSC_NSA_ILi0EEESV_EEEEENS5_IJNS4_10UnderscoreESY_SY_EEEEENS4_13SM90_TMA_LOADENS4_14ComposedLayoutINS4_7SwizzleILi3ELi4ELi3EEENS4_18smem_ptr_flag_bitsILi16EEENSU_INS5_IJNSA_ILi8EEESH_EEENS5_IJSH_SC_EEEEEEEvNS4_8identityENS4_23SM90_TMA_LOAD_MULTICASTES1B_vS1C_EENS_8epilogue10collective6detail29Sm90TmaWarpSpecializedAdapterINS1G_15DefaultEpilogueISJ_SK_SK_NS1F_6thread17LinearCombinationISJ_Li1EffLNS1K_9ScaleType4KindE0ELNS_15FloatRoundStyleE2ESJ_EENS1_15EpilogueDefaultEEEEEvvEEEEvNT_6ParamsE)
        /*024c*/ 	.short	0x0210
        /*024e*/ 	.short	0x0470


	//----- nvinfo : EIATTR_SW_WAR
	.align		4
.L_43:
        /*0250*/ 	.byte	0x04, 0x36
        /*0252*/ 	.short	(.L_45 - .L_44)
.L_44:
        /*0254*/ 	.word	0x00000008
.L_45:


//--------------------- .nv.callgraph             --------------------------
	.section	.nv.callgraph,"",@"SHT_CUDA_CALLGRAPH"
	.align	4
	.sectionentsize	8
	.align		4
        /*0000*/ 	.word	0x00000000
	.align		4
        /*0004*/ 	.word	0xffffffff
	.align		4
        /*0008*/ 	.word	index@(_ZN7cutlass13device_kernelINS_4gemm6kernel13GemmUniversalIN4cute5tupleIJiiiiEEENS1_10collective13CollectiveMmaINS1_34MainloopSm90TmaGmmaWarpSpecializedILi3ENS5_IJNS4_1CILi2EEENSA_ILi1EEESC_EEENS1_35KernelTmaWarpSpecializedCooperativeEEENS5_IJNSA_ILi128EEESG_NSA_ILi64EEEEEENS_6half_tENS5_IJlSC_lEEESJ_SK_NS4_8TiledMMAINS4_8MMA_AtomIJNS4_4SM904GMMA26MMA_64x128x16_F32F16F16_SSILNSO_5MajorE0ELSQ_0ELNSO_7ScaleInE1ELSR_1EEEEEENS4_6LayoutISD_NS5_IJSC_NSA_ILi0EEESV_EEEEENS5_IJNS4_10UnderscoreESY_SY_EEEEENS4_13SM90_TMA_LOADENS4_14ComposedLayoutINS4_7SwizzleILi3ELi4ELi3EEENS4_18smem_ptr_flag_bitsILi16EEENSU_INS5_IJNSA_ILi8EEESH_EEENS5_IJSH_SC_EEEEEEEvNS4_8identityENS4_23SM90_TMA_LOAD_MULTICASTES1B_vS1C_EENS_8epilogue10collective6detail29Sm90TmaWarpSpecializedAdapterINS1G_15DefaultEpilogueISJ_SK_SK_NS1F_6thread17LinearCombinationISJ_Li1EffLNS1K_9ScaleType4KindE0ELNS_15FloatRoundStyleE2ESJ_EENS1_15EpilogueDefaultEEEEEvvEEEEvNT_6ParamsE)
	.align		4
        /*000c*/ 	.word	index@(__assertfail)
	.align		4
        /*0010*/ 	.word	0x00000000
	.align		4
        /*0014*/ 	.word	0xfffffffe
	.align		4
        /*0018*/ 	.word	0x00000000
	.align		4
        /*001c*/ 	.word	0xfffffffd
	.align		4
        /*0020*/ 	.word	0x00000000
	.align		4
        /*0024*/ 	.word	0xfffffffc


//--------------------- .nv.constant4             --------------------------
	.section	.nv.constant4,"a",@progbits
	.align	8
	.align		8
.nv.constant4:
        /*0000*/ 	.dword	__assertfail
	.align		8
        /*0008*/ 	.dword	__unnamed_1
	.align		8
        /*0010*/ 	.dword	_ZN39_INTERNAL_8f7086c8_4_k_cu_5cb013de_33464cuda3std3__45__cpo5beginE
	.align		8
        /*0018*/ 	.dword	_ZN39_INTERNAL_8f7086c8_4_k_cu_5cb013de_33464cuda3std3__45__cpo3endE
	.align		8
        /*0020*/ 	.dword	_ZN39_INTERNAL_8f7086c8_4_k_cu_5cb013de_33464cuda3std3__45__cpo6cbeginE
	.align		8
        /*0028*/ 	.dword	_ZN39_INTERNAL_8f7086c8_4_k_cu_5cb013de_33464cuda3std3__45__cpo4cendE
	.align		8
        /*0030*/ 	.dword	_ZN39_INTERNAL_8f7086c8_4_k_cu_5cb013de_33464cuda3std3__441_GLOBAL__N__8f7086c8_4_k_cu_5cb013de_33466ignoreE
	.align		8
        /*0038*/ 	.dword	_ZN39_INTERNAL_8f7086c8_4_k_cu_5cb013de_33464cuda3std3__419piecewise_constructE
	.align		8
        /*0040*/ 	.dword	_ZN39_INTERNAL_8f7086c8_4_k_cu_5cb013de_33464cuda3std3__48in_placeE
	.align		8
        /*0048*/ 	.dword	_ZN39_INTERNAL_8f7086c8_4_k_cu_5cb013de_33464cuda3std6ranges3__45__cpo4swapE
	.align		8
        /*0050*/ 	.dword	_ZN39_INTERNAL_8f7086c8_4_k_cu_5cb013de_33464cuda3std6ranges3__45__cpo9iter_moveE
	.align		8
        /*0058*/ 	.dword	_ZN39_INTERNAL_8f7086c8_4_k_cu_5cb013de_33464cute7productE
	.align		8
        /*0060*/ 	.dword	_ZN39_INTERNAL_8f7086c8_4_k_cu_5cb013de_33464cute1_E
	.align		8
        /*0068*/ 	.dword	$str$22
	.align		8
        /*0070*/ 	.dword	$str$23


//--------------------- .text._ZN7cutlass13device_kernelINS_4gemm6kernel13GemmUniversalIN4cute5tupleIJiiiiEEENS1_10collective13CollectiveMmaINS1_34MainloopSm90TmaGmmaWarpSpecializedILi3ENS5_IJNS4_1CILi2EEENSA_ILi1EEESC_EEENS1_35KernelTmaWarpSpecializedCooperativeEEENS5_IJNSA_ILi128EEESG_NSA_ILi64EEEEEENS_6half_tENS5_IJlSC_lEEESJ_SK_NS4_8TiledMMAINS4_8MMA_AtomIJNS4_4SM904GMMA26MMA_64x128x16_F32F16F16_SSILNSO_5MajorE0ELSQ_0ELNSO_7ScaleInE1ELSR_1EEEEEENS4_6LayoutISD_NS5_IJSC_NSA_ILi0EEESV_EEEEENS5_IJNS4_10UnderscoreESY_SY_EEEEENS4_13SM90_TMA_LOADENS4_14ComposedLayoutINS4_7SwizzleILi3ELi4ELi3EEENS4_18smem_ptr_flag_bitsILi16EEENSU_INS5_IJNSA_ILi8EEESH_EEENS5_IJSH_SC_EEEEEEEvNS4_8identityENS4_23SM90_TMA_LOAD_MULTICASTES1B_vS1C_EENS_8epilogue10collective6detail29Sm90TmaWarpSpecializedAdapterINS1G_15DefaultEpilogueISJ_SK_SK_NS1F_6thread17LinearCombinationISJ_Li1EffLNS1K_9ScaleType4KindE0ELNS_15FloatRoundStyleE2ESJ_EENS1_15EpilogueDefaultEEEEEvvEEEEvNT_6ParamsE --------------------------
	.section	.text._ZN7cutlass13device_kernelINS_4gemm6kernel13GemmUniversalIN4cute5tupleIJiiiiEEENS1_10collective13CollectiveMmaINS1_34MainloopSm90TmaGmmaWarpSpecializedILi3ENS5_IJNS4_1CILi2EEENSA_ILi1EEESC_EEENS1_35KernelTmaWarpSpecializedCooperativeEEENS5_IJNSA_ILi128EEESG_NSA_ILi64EEEEEENS_6half_tENS5_IJlSC_lEEESJ_SK_NS4_8TiledMMAINS4_8MMA_AtomIJNS4_4SM904GMMA26MMA_64x128x16_F32F16F16_SSILNSO_5MajorE0ELSQ_0ELNSO_7ScaleInE1ELSR_1EEEEEENS4_6LayoutISD_NS5_IJSC_NSA_ILi0EEESV_EEEEENS5_IJNS4_10UnderscoreESY_SY_EEEEENS4_13SM90_TMA_LOADENS4_14ComposedLayoutINS4_7SwizzleILi3ELi4ELi3EEENS4_18smem_ptr_flag_bitsILi16EEENSU_INS5_IJNSA_ILi8EEESH_EEENS5_IJSH_SC_EEEEEEEvNS4_8identityENS4_23SM90_TMA_LOAD_MULTICASTES1B_vS1C_EENS_8epilogue10collective6detail29Sm90TmaWarpSpecializedAdapterINS1G_15DefaultEpilogueISJ_SK_SK_NS1F_6thread17LinearCombinationISJ_Li1EffLNS1K_9ScaleType4KindE0ELNS_15FloatRoundStyleE2ESJ_EENS1_15EpilogueDefaultEEEEEvvEEEEvNT_6ParamsE,"ax",@progbits
	.align	128
.text._ZN7cutlass13device_kernelINS_4gemm6kernel13GemmUniversalIN4cute5tupleIJiiiiEEENS1_10collective13CollectiveMmaINS1_34MainloopSm90TmaGmmaWarpSpecializedILi3ENS5_IJNS4_1CILi2EEENSA_ILi1EEESC_EEENS1_35KernelTmaWarpSpecializedCooperativeEEENS5_IJNSA_ILi128EEESG_NSA_ILi64EEEEEENS_6half_tENS5_IJlSC_lEEESJ_SK_NS4_8TiledMMAINS4_8MMA_AtomIJNS4_4SM904GMMA26MMA_64x128x16_F32F16F16_SSILNSO_5MajorE0ELSQ_0ELNSO_7ScaleInE1ELSR_1EEEEEENS4_6LayoutISD_NS5_IJSC_NSA_ILi0EEESV_EEEEENS5_IJNS4_10UnderscoreESY_SY_EEEEENS4_13SM90_TMA_LOADENS4_14ComposedLayoutINS4_7SwizzleILi3ELi4ELi3EEENS4_18smem_ptr_flag_bitsILi16EEENSU_INS5_IJNSA_ILi8EEESH_EEENS5_IJSH_SC_EEEEEEEvNS4_8identityENS4_23SM90_TMA_LOAD_MULTICASTES1B_vS1C_EENS_8epilogue10collective6detail29Sm90TmaWarpSpecializedAdapterINS1G_15DefaultEpilogueISJ_SK_SK_NS1F_6thread17LinearCombinationISJ_Li1EffLNS1K_9ScaleType4KindE0ELNS_15FloatRoundStyleE2ESJ_EENS1_15EpilogueDefaultEEEEEvvEEEEvNT_6ParamsE:
        .type           _ZN7cutlass13device_kernelINS_4gemm6kernel13GemmUniversalIN4cute5tupleIJiiiiEEENS1_10collective13CollectiveMmaINS1_34MainloopSm90TmaGmmaWarpSpecializedILi3ENS5_IJNS4_1CILi2EEENSA_ILi1EEESC_EEENS1_35KernelTmaWarpSpecializedCooperativeEEENS5_IJNSA_ILi128EEESG_NSA_ILi64EEEEEENS_6half_tENS5_IJlSC_lEEESJ_SK_NS4_8TiledMMAINS4_8MMA_AtomIJNS4_4SM904GMMA26MMA_64x128x16_F32F16F16_SSILNSO_5MajorE0ELSQ_0ELNSO_7ScaleInE1ELSR_1EEEEEENS4_6LayoutISD_NS5_IJSC_NSA_ILi0EEESV_EEEEENS5_IJNS4_10UnderscoreESY_SY_EEEEENS4_13SM90_TMA_LOADENS4_14ComposedLayoutINS4_7SwizzleILi3ELi4ELi3EEENS4_18smem_ptr_flag_bitsILi16EEENSU_INS5_IJNSA_ILi8EEESH_EEENS5_IJSH_SC_EEEEEEEvNS4_8identityENS4_23SM90_TMA_LOAD_MULTICASTES1B_vS1C_EENS_8epilogue10collective6detail29Sm90TmaWarpSpecializedAdapterINS1G_15DefaultEpilogueISJ_SK_SK_NS1F_6thread17LinearCombinationISJ_Li1EffLNS1K_9ScaleType4KindE0ELNS_15FloatRoundStyleE2ESJ_EENS1_15EpilogueDefaultEEEEEvvEEEEvNT_6ParamsE,@function
        .size           _ZN7cutlass13device_kernelINS_4gemm6kernel13GemmUniversalIN4cute5tupleIJiiiiEEENS1_10collective13CollectiveMmaINS1_34MainloopSm90TmaGmmaWarpSpecializedILi3ENS5_IJNS4_1CILi2EEENSA_ILi1EEESC_EEENS1_35KernelTmaWarpSpecializedCooperativeEEENS5_IJNSA_ILi128EEESG_NSA_ILi64EEEEEENS_6half_tENS5_IJlSC_lEEESJ_SK_NS4_8TiledMMAINS4_8MMA_AtomIJNS4_4SM904GMMA26MMA_64x128x16_F32F16F16_SSILNSO_5MajorE0ELSQ_0ELNSO_7ScaleInE1ELSR_1EEEEEENS4_6LayoutISD_NS5_IJSC_NSA_ILi0EEESV_EEEEENS5_IJNS4_10UnderscoreESY_SY_EEEEENS4_13SM90_TMA_LOADENS4_14ComposedLayoutINS4_7SwizzleILi3ELi4ELi3EEENS4_18smem_ptr_flag_bitsILi16EEENSU_INS5_IJNSA_ILi8EEESH_EEENS5_IJSH_SC_EEEEEEEvNS4_8identityENS4_23SM90_TMA_LOAD_MULTICASTES1B_vS1C_EENS_8epilogue10collective6detail29Sm90TmaWarpSpecializedAdapterINS1G_15DefaultEpilogueISJ_SK_SK_NS1F_6thread17LinearCombinationISJ_Li1EffLNS1K_9ScaleType4KindE0ELNS_15FloatRoundStyleE2ESJ_EENS1_15EpilogueDefaultEEEEEvvEEEEvNT_6ParamsE,(.L_x_195 - _ZN7cutlass13device_kernelINS_4gemm6kernel13GemmUniversalIN4cute5tupleIJiiiiEEENS1_10collective13CollectiveMmaINS1_34MainloopSm90TmaGmmaWarpSpecializedILi3ENS5_IJNS4_1CILi2EEENSA_ILi1EEESC_EEENS1_35KernelTmaWarpSpecializedCooperativeEEENS5_IJNSA_ILi128EEESG_NSA_ILi64EEEEEENS_6half_tENS5_IJlSC_lEEESJ_SK_NS4_8TiledMMAINS4_8MMA_AtomIJNS4_4SM904GMMA26MMA_64x128x16_F32F16F16_SSILNSO_5MajorE0ELSQ_0ELNSO_7ScaleInE1ELSR_1EEEEEENS4_6LayoutISD_NS5_IJSC_NSA_ILi0EEESV_EEEEENS5_IJNS4_10UnderscoreESY_SY_EEEEENS4_13SM90_TMA_LOADENS4_14ComposedLayoutINS4_7SwizzleILi3ELi4ELi3EEENS4_18smem_ptr_flag_bitsILi16EEENSU_INS5_IJNSA_ILi8EEESH_EEENS5_IJSH_SC_EEEEEEEvNS4_8identityENS4_23SM90_TMA_LOAD_MULTICASTES1B_vS1C_EENS_8epilogue10collective6detail29Sm90TmaWarpSpecializedAdapterINS1G_15DefaultEpilogueISJ_SK_SK_NS1F_6thread17LinearCombinationISJ_Li1EffLNS1K_9ScaleType4KindE0ELNS_15FloatRoundStyleE2ESJ_EENS1_15EpilogueDefaultEEEEEvvEEEEvNT_6ParamsE)
        .other          _ZN7cutlass13device_kernelINS_4gemm6kernel13GemmUniversalIN4cute5tupleIJiiiiEEENS1_10collective13CollectiveMmaINS1_34MainloopSm90TmaGmmaWarpSpecializedILi3ENS5_IJNS4_1CILi2EEENSA_ILi1EEESC_EEENS1_35KernelTmaWarpSpecializedCooperativeEEENS5_IJNSA_ILi128EEESG_NSA_ILi64EEEEEENS_6half_tENS5_IJlSC_lEEESJ_SK_NS4_8TiledMMAINS4_8MMA_AtomIJNS4_4SM904GMMA26MMA_64x128x16_F32F16F16_SSILNSO_5MajorE0ELSQ_0ELNSO_7ScaleInE1ELSR_1EEEEEENS4_6LayoutISD_NS5_IJSC_NSA_ILi0EEESV_EEEEENS5_IJNS4_10UnderscoreESY_SY_EEEEENS4_13SM90_TMA_LOADENS4_14ComposedLayoutINS4_7SwizzleILi3ELi4ELi3EEENS4_18smem_ptr_flag_bitsILi16EEENSU_INS5_IJNSA_ILi8EEESH_EEENS5_IJSH_SC_EEEEEEEvNS4_8identityENS4_23SM90_TMA_LOAD_MULTICASTES1B_vS1C_EENS_8epilogue10collective6detail29Sm90TmaWarpSpecializedAdapterINS1G_15DefaultEpilogueISJ_SK_SK_NS1F_6thread17LinearCombinationISJ_Li1EffLNS1K_9ScaleType4KindE0ELNS_15FloatRoundStyleE2ESJ_EENS1_15EpilogueDefaultEEEEEvvEEEEvNT_6ParamsE,@"STO_CUDA_ENTRY STV_DEFAULT"
_ZN7cutlass13device_kernelINS_4gemm6kernel13GemmUniversalIN4cute5tupleIJiiiiEEENS1_10collective13CollectiveMmaINS1_34MainloopSm90TmaGmmaWarpSpecializedILi3ENS5_IJNS4_1CILi2EEENSA_ILi1EEESC_EEENS1_35KernelTmaWarpSpecializedCooperativeEEENS5_IJNSA_ILi128EEESG_NSA_ILi64EEEEEENS_6half_tENS5_IJlSC_lEEESJ_SK_NS4_8TiledMMAINS4_8MMA_AtomIJNS4_4SM904GMMA26MMA_64x128x16_F32F16F16_SSILNSO_5MajorE0ELSQ_0ELNSO_7ScaleInE1ELSR_1EEEEEENS4_6LayoutISD_NS5_IJSC_NSA_ILi0EEESV_EEEEENS5_IJNS4_10UnderscoreESY_SY_EEEEENS4_13SM90_TMA_LOADENS4_14ComposedLayoutINS4_7SwizzleILi3ELi4ELi3EEENS4_18smem_ptr_flag_bitsILi16EEENSU_INS5_IJNSA_ILi8EEESH_EEENS5_IJSH_SC_EEEEEEEvNS4_8identityENS4_23SM90_TMA_LOAD_MULTICASTES1B_vS1C_EENS_8epilogue10collective6detail29Sm90TmaWarpSpecializedAdapterINS1G_15DefaultEpilogueISJ_SK_SK_NS1F_6thread17LinearCombinationISJ_Li1EffLNS1K_9ScaleType4KindE0ELNS_15FloatRoundStyleE2ESJ_EENS1_15EpilogueDefaultEEEEEvvEEEEvNT_6ParamsE:
[----:B------:R-:W0:Y:S01]  /*0000*/  LDC R1, c[0x0][0x28] ;  /* 0x00000a00ff017b82 */ /* 0x000e220000000800 */
[----:B------:R-:W1:Y:S01]  /*0010*/  S2R R95, SR_TID.X ;  /* 0x00000000005f7919 */ /* 0x000e620000002100 */
[----:B------:R-:W-:Y:S01]  /*0020*/  ELECT P0, URZ, PT ;  /* 0x00000000003f782f */ /* 0x000fe20003800000 */
[----:B------:R-:W-:Y:S01]  /*0030*/  BSSY B0, `(.L_x_0) ;  /* 0x000000f000007945 */ /* 0x000fe20003800000 */
[--C-:B-1----:R-:W-:Y:S02]  /*0040*/  SHF.R.U32.HI R0, RZ, 0x5, R95.reuse ;  /* 0x00000005ff007819 */ /* 0x102fe4000001165f */
[----:B------:R-:W-:-:S03]  /*0050*/  SHF.R.U32.HI R7, RZ, 0x7, R95 ;  /* 0x00000007ff077819 */ /* 0x000fc6000001165f */
[----:B------:R-:W1:Y:S04]  /*0060*/  SHFL.IDX PT, R3, R0, RZ, 0x1f ;  /* 0x00001fff00037589 */ /* 0x000e6800000e0000 */
[----:B------:R2:W3:Y:S01]  /*0070*/  SHFL.IDX PT, R2, R7, RZ, 0x1f ;  /* 0x00001fff07027589 */ /* 0x0004e200000e0000 */
[----:B-1----:R-:W-:-:S13]  /*0080*/  ISETP.NE.OR P0, PT, R3, RZ, !P0 ;  /* 0x000000ff0300720c */ /* 0x002fda0004705670 */
[----:B0-23--:R-:W-:Y:S05]  /*0090*/  @P0 BRA `(.L_x_1) ;  /* 0x0000000000200947 */ /* 0x00dfea0003800000 */
[----:B------:R-:W-:Y:S02]  /*00a0*/  ULDC.64 UR4, c[0x0][0x198] ;  /* 0x0000660000047ab9 */ /* 0x000fe40000000a00 */
[----:B------:R-:W-:Y:S02]  /*00b0*/  UIADD3 UR6, UP0, UR4, 0xf0, URZ ;  /* 0x000000f004067890 */ /* 0x000fe4000ff1e03f */
[----:B------:R-:W-:Y:S02]  /*00c0*/  UIADD3 UR4, UP1, UR4, 0x1f0, URZ ;  /* 0x000001f004047890 */ /* 0x000fe4000ff3e03f */
[----:B------:R-:W-:Y:S02]  /*00d0*/  UIADD3.X UR7, URZ, UR5, URZ, UP0, !UPT ;  /* 0x000000053f077290 */ /* 0x000fe400087fe43f */
[----:B------:R-:W-:-:S07]  /*00e0*/  UIADD3.X UR5, URZ, UR5, URZ, UP1, !UPT ;  /* 0x000000053f057290 */ /* 0x000fce0008ffe43f */
[----:B------:R0:W-:Y:S02]  /*00f0*/  UTMACCTL.PF [UR6] ;  /* 0x00000000060079b9 */ /* 0x0001e40008040000 */
[----:B------:R0:W-:Y:S02]  /*0100*/  UTMACCTL.PF [UR4] ;  /* 0x00000000040079b9 */ /* 0x0001e40008040000 */
[----:B0-----:R-:W-:Y:S01]  /*0110*/  NOP ;  /* 0x0000000000007918 */ /* 0x001fe20000000000 */
.L_x_1:
[----:B------:R-:W-:Y:S05]  /*0120*/  BSYNC B0 ;  /* 0x0000000000007941 */ /* 0x000fea0003800000 */
.L_x_0:
[----:B------:R-:W0:Y:S02]  /*0130*/  SHFL.IDX PT, R5, R0, RZ, 0x1f ;  /* 0x00001fff00057589 */ /* 0x000e2400000e0000 */
[----:B0-----:R-:W-:-:S13]  /*0140*/  ISETP.NE.AND P0, PT, R5, RZ, PT ;  /* 0x000000ff0500720c */ /* 0x001fda0003f05270 */
[----:B------:R-:W-:Y:S05]  /*0150*/  @P0 BRA `(.L_x_2) ;  /* 0x0000000000500947 */ /* 0x000fea0003800000 */
[----:B------:R-:W0:Y:S01]  /*0160*/  S2UR UR8, SR_CgaCtaId ;  /* 0x00000000000879c3 */ /* 0x000e220000008800 */
[----:B------:R-:W-:Y:S01]  /*0170*/  UMOV UR4, 0x400 ;  /* 0x0000040000047882 */ /* 0x000fe20000000000 */
[----:B------:R-:W-:Y:S01]  /*0180*/  UMOV UR5, 0x1 ;  /* 0x0000000100057882 */ /* 0x000fe20000000000 */
[----:B------:R-:W-:Y:S01]  /*0190*/  UMOV UR6, 0x4 ;  /* 0x0000000400067882 */ /* 0x000fe20000000000 */
[----:B------:R-:W-:Y:S01]  /*01a0*/  ELECT P0, URZ, PT ;  /* 0x00000000003f782f */ /* 0x000fe20003800000 */
[----:B------:R-:W-:-:S04]  /*01b0*/  UIADD3 UR6, -UR6, 0x100000, URZ ;  /* 0x0010000006067890 */ /* 0x000fc8000fffe13f */
[----:B------:R-:W-:Y:S02]  /*01c0*/  USHF.L.U32 UR7, UR6, 0xb, URZ ;  /* 0x0000000b06077899 */ /* 0x000fe4000800063f */
[----:B------:R-:W-:Y:S02]  /*01d0*/  USHF.L.U32 UR6, UR6, 0x1, URZ ;  /* 0x0000000106067899 */ /* 0x000fe4000800063f */
[----:B0-----:R-:W-:Y:S02]  /*01e0*/  ULEA UR8, UR8, UR4, 0x18 ;  /* 0x0000000408087291 */ /* 0x001fe4000f8ec03f */
[----:B------:R-:W-:-:S04]  /*01f0*/  UIADD3 UR4, -UR5, 0x100000, URZ ;  /* 0x0010000005047890 */ /* 0x000fc8000fffe13f */
[----:B------:R-:W-:Y:S02]  /*0200*/  USHF.L.U32 UR5, UR4, 0xb, URZ ;  /* 0x0000000b04057899 */ /* 0x000fe4000800063f */
[----:B------:R-:W-:Y:S01]  /*0210*/  USHF.L.U32 UR4, UR4, 0x1, URZ ;  /* 0x0000000104047899 */ /* 0x000fe2000800063f */
[----:B------:R-:W0:Y:S11]  /*0220*/  FENCE.VIEW.ASYNC.S ;  /* 0x00000000000073c6 */ /* 0x000e360000000000 */
[----:B0-----:R0:W1:Y:S01]  /*0230*/  SYNCS.EXCH.64 URZ, [UR8], UR4 ;  /* 0x00000004083f75b2 */ /* 0x0010620008000100 */
[----:B------:R0:W2:Y:S01]  /*0240*/  SYNCS.EXCH.64 URZ, [UR8+0x18], UR6 ;  /* 0x00001806083f75b2 */ /* 0x0000a20008000100 */
[----:B------:R0:W3:Y:S01]  /*0250*/  SYNCS.EXCH.64 URZ, [UR8+0x8], UR4 ;  /* 0x00000804083f75b2 */ /* 0x0000e20008000100 */
[----:B------:R0:W4:Y:S01]  /*0260*/  SYNCS.EXCH.64 URZ, [UR8+0x20], UR6 ;  /* 0x00002006083f75b2 */ /* 0x0001220008000100 */
[----:B------:R0:W0:Y:S01]  /*0270*/  SYNCS.EXCH.64 URZ, [UR8+0x10], UR4 ;  /* 0x00001004083f75b2 */ /* 0x0000220008000100 */
[----:B------:R0:W0:Y:S01]  /*0280*/  SYNCS.EXCH.64 URZ, [UR8+0x28], UR6 ;  /* 0x00002806083f75b2 */ /* 0x0000220008000100 */
[----:B------:R-:W-:Y:S01]  /*0290*/  NOP ;  /* 0x0000000000007918 */ /* 0x000fe20000000000 */
.L_x_2:
[----:B------:R-:W-:Y:S01]  /*02a0*/  SHF.R.S32.HI R4, RZ, 0x1f, R95 ;  /* 0x0000001fff047819 */ /* 0x000fe2000001145f */
[----:B------:R-:W5:Y:S01]  /*02b0*/  SHFL.IDX PT, R0, R0, RZ, 0x1f ;  /* 0x00001fff00007589 */ /* 0x000f6200000e0000 */
[----:B0-----:R-:W0:Y:S01]  /*02c0*/  S2UR UR8, SR_CTAID.X ;  /* 0x00000000000879c3 */ /* 0x001e220000002500 */
[----:B------:R-:W-:Y:S02]  /*02d0*/  ELECT P0, URZ, PT ;  /* 0x00000000003f782f */ /* 0x000fe40003800000 */
[----:B------:R-:W-:Y:S01]  /*02e0*/  LEA.HI R4, R4, R95, RZ, 0x7 ;  /* 0x0000005f04047211 */ /* 0x000fe200078f38ff */
[----:B------:R-:W-:Y:S01]  /*02f0*/  ULDC UR4, c[0x0][0x150] ;  /* 0x0000540000047ab9 */ /* 0x000fe20000000800 */
[----:B------:R-:W-:Y:S01]  /*0300*/  SHF.R.S32.HI R6, RZ, 0x1f, R5 ;  /* 0x0000001fff067819 */ /* 0x000fe20000011405 */
[----:B------:R-:W-:Y:S01]  /*0310*/  NOP ;  /* 0x0000000000007918 */ /* 0x000fe20000000000 */
[----:B------:R-:W-:Y:S01]  /*0320*/  LOP3.LUT R4, R4, 0xffffff80, RZ, 0xc0, !PT ;  /* 0xffffff8004047812 */ /* 0x000fe200078ec0ff */
[----:B------:R-:W-:Y:S01]  /*0330*/  NOP ;  /* 0x0000000000007918 */ /* 0x000fe20000000000 */
[----:B------:R-:W-:Y:S01]  /*0340*/  LEA.HI R6, R6, R5, RZ, 0x2 ;  /* 0x0000000506067211 */ /* 0x000fe200078f10ff */
[----:B------:R-:W1:Y:S01]  /*0350*/  LDC R11, c[0x0][0x144] ;  /* 0x00005100ff0b7b82 */ /* 0x000e620000000800 */
[----:B------:R-:W-:Y:S01]  /*0360*/  IMAD.MOV.U32 R22, RZ, RZ, 0x1 ;  /* 0x00000001ff167424 */ /* 0x000fe200078e00ff */
[----:B------:R-:W-:Y:S01]  /*0370*/  ISETP.NE.AND P3, PT, R2, RZ, PT ;  /* 0x000000ff0200720c */ /* 0x000fe20003f65270 */
[----:B------:R-:W-:Y:S01]  /*0380*/  IMAD.IADD R8, R95, 0x1, -R4 ;  /* 0x000000015f087824 */ /* 0x000fe200078e0a04 */
[----:B------:R-:W-:Y:S01]  /*0390*/  LOP3.LUT R6, R6, 0x3ffffffc, RZ, 0xc0, !PT ;  /* 0x3ffffffc06067812 */ /* 0x000fe200078ec0ff */
[----:B------:R-:W2:Y:S03]  /*03a0*/  S2R R4, SR_CTAID.Y ;  /* 0x0000000000047919 */ /* 0x000ea60000002600 */
[----:B------:R-:W-:Y:S01]  /*03b0*/  SHF.R.S32.HI R9, RZ, 0x1f, R8 ;  /* 0x0000001fff097819 */ /* 0x000fe20000011408 */
[----:B------:R-:W-:Y:S01]  /*03c0*/  IMAD.IADD R6, R5, 0x1, -R6 ;  /* 0x0000000105067824 */ /* 0x000fe200078e0a06 */
[----:B------:R-:W3:Y:S02]  /*03d0*/  LDC R13, c[0x0][0x140] ;  /* 0x00005000ff0d7b82 */ /* 0x000ee40000000800 */
[----:B------:R-:W-:-:S02]  /*03e0*/  LEA.HI R9, R9, R8, RZ, 0x3 ;  /* 0x0000000809097211 */ /* 0x000fc400078f18ff */
[----:B-----5:R-:W-:Y:S02]  /*03f0*/  ISETP.NE.OR P0, PT, R0, RZ, !P0 ;  /* 0x000000ff0000720c */ /* 0x020fe40004705670 */
[--C-:B------:R-:W-:Y:S02]  /*0400*/  SHF.R.S32.HI R0, RZ, 0x3, R9.reuse ;  /* 0x00000003ff007819 */ /* 0x100fe40000011409 */
[----:B0-----:R-:W-:Y:S02]  /*0410*/  I2FP.F32.U32 R10, UR8 ;  /* 0x00000008000a7c45 */ /* 0x001fe40008201000 */
[----:B------:R-:W-:-:S03]  /*0420*/  SHF.R.S32.HI R9, RZ, 0x1f, R9 ;  /* 0x0000001fff097819 */ /* 0x000fc60000011409 */
[----:B------:R-:W-:Y:S01]  /*0430*/  FMUL R10, R10, UR4 ;  /* 0x000000040a0a7c20 */ /* 0x000fe20008400000 */
[----:B------:R-:W-:Y:S01]  /*0440*/  LEA.HI R9, R9, R0, RZ, 0x2 ;  /* 0x0000000009097211 */ /* 0x000fe200078f10ff */
[----:B------:R-:W-:Y:S02]  /*0450*/  ULDC UR4, c[0x0][0x154] ;  /* 0x0000550000047ab9 */ /* 0x000fe40000000800 */
[----:B------:R-:W-:Y:S01]  /*0460*/  VOTEU.ALL UP0, P0 ;  /* 0x00000000003f7886 */ /* 0x000fe20000000000 */
[----:B------:R-:W-:Y:S01]  /*0470*/  LOP3.LUT R9, R9, 0xfffffffc, RZ, 0xc0, !PT ;  /* 0xfffffffc09097812 */ /* 0x000fe200078ec0ff */
[----:B------:R-:W0:Y:S01]  /*0480*/  F2I.U32.TRUNC.NTZ R10, R10 ;  /* 0x0000000a000a7305 */ /* 0x000e22000020f000 */
[----:B------:R-:W-:Y:S02]  /*0490*/  VOTEU.ALL UP1, P0 ;  /* 0x00000000003f7886 */ /* 0x000fe40000020000 */
[----:B------:R-:W5:Y:S01]  /*04a0*/  @!UP0 S2UR UR7, SR_CgaCtaId ;  /* 0x00000000000789c3 */ /* 0x000f620000008800 */
[----:B------:R-:W-:Y:S01]  /*04b0*/  IMAD.IADD R9, R0, 0x1, -R9 ;  /* 0x0000000100097824 */ /* 0x000fe200078e0a09 */
[----:B------:R-:W-:Y:S01]  /*04c0*/  SHF.R.S32.HI R0, RZ, 0x1f, R3 ;  /* 0x0000001fff007819 */ /* 0x000fe20000011403 */
[----:B------:R-:W-:Y:S01]  /*04d0*/  @!UP0 UMOV UR6, 0x400 ;  /* 0x0000040000068882 */ /* 0x000fe20000000000 */
[----:B---3--:R-:W-:Y:S01]  /*04e0*/  ISETP.EQ.U32.AND P2, PT, R13, 0x1, PT ;  /* 0x000000010d00780c */ /* 0x008fe20003f42070 */
[----:B------:R-:W-:Y:S01]  /*04f0*/  IMAD R19, R6, 0x4, R9 ;  /* 0x0000000406137824 */ /* 0x000fe200078e0209 */
[----:B--2---:R-:W-:-:S02]  /*0500*/  I2FP.F32.U32 R12, R4 ;  /* 0x00000004000c7245 */ /* 0x004fc40000201000 */
[----:B------:R-:W2:Y:S01]  /*0510*/  LDC R9, c[0x0][0x148] ;  /* 0x00005200ff097b82 */ /* 0x000ea20000000800 */
[----:B------:R-:W-:Y:S02]  /*0520*/  LEA.HI R0, R0, R3, RZ, 0x2 ;  /* 0x0000000300007211 */ /* 0x000fe400078f10ff */
[----:B------:R-:W-:Y:S01]  /*0530*/  LEA.HI R6, R19, R19, RZ, 0x1 ;  /* 0x0000001313067211 */ /* 0x000fe200078f08ff */
[----:B0-----:R-:W-:Y:S02]  /*0540*/  IMAD.MOV R14, RZ, RZ, -R10 ;  /* 0x000000ffff0e7224 */ /* 0x001fe400078e0a0a */
[----:B------:R-:W-:Y:S01]  /*0550*/  FMUL R12, R12, UR4 ;  /* 0x000000040c0c7c20 */ /* 0x000fe20008400000 */
[----:B------:R-:W-:Y:S01]  /*0560*/  LOP3.LUT R0, R0, 0xfffffffc, RZ, 0xc0, !PT ;  /* 0xfffffffc00007812 */ /* 0x000fe200078ec0ff */
[----:B------:R-:W-:Y:S01]  /*0570*/  UMOV UR4, 0x20 ;  /* 0x0000002000047882 */ /* 0x000fe20000000000 */
[----:B------:R-:W-:Y:S01]  /*0580*/  LOP3.LUT R10, R6, 0xfffffffe, RZ, 0xc0, !PT ;  /* 0xfffffffe060a7812 */ /* 0x000fe200078ec0ff */
[----:B-1----:R-:W-:Y:S01]  /*0590*/  IMAD R6, R11, R14, UR8 ;  /* 0x000000080b067e24 */ /* 0x002fe2000f8e020e */
[----:B------:R-:W-:-:S04]  /*05a0*/  @!UP0 UIADD3 UR4, -UR4, 0x100000, URZ ;  /* 0x0010000004048890 */ /* 0x000fc8000fffe13f */
[----:B------:R-:W-:Y:S02]  /*05b0*/  @!UP0 USHF.L.U32 UR5, UR4, 0xb, URZ ;  /* 0x0000000b04058899 */ /* 0x000fe4000800063f */
[----:B------:R-:W-:Y:S01]  /*05c0*/  @!UP0 USHF.L.U32 UR4, UR4, 0x1, URZ ;  /* 0x0000000104048899 */ /* 0x000fe2000800063f */
[----:B------:R-:W0:Y:S01]  /*05d0*/  F2I.U32.TRUNC.NTZ R12, R12 ;  /* 0x0000000c000c7305 */ /* 0x000e22000020f000 */
[----:B------:R-:W-:Y:S02]  /*05e0*/  IMAD.IADD R3, R3, 0x1, -R0 ;  /* 0x0000000103037824 */ /* 0x000fe400078e0a00 */
[C---:B------:R-:W-:Y:S02]  /*05f0*/  IMAD.IADD R11, R19.reuse, 0x1, -R10 ;  /* 0x00000001130b7824 */ /* 0x040fe400078e0a0a */
[----:B------:R-:W-:Y:S01]  /*0600*/  IMAD.SHL.U32 R10, R19, 0x4, RZ ;  /* 0x00000004130a7824 */ /* 0x000fe200078e00ff */
[----:B-----5:R-:W-:Y:S01]  /*0610*/  @!UP0 ULEA UR6, UR7, UR6, 0x18 ;  /* 0x0000000607068291 */ /* 0x020fe2000f8ec03f */
[----:B------:R-:W-:Y:S01]  /*0620*/  ISETP.NE.AND P1, PT, R3, 0x3, PT ;  /* 0x000000030300780c */ /* 0x000fe20003f25270 */
[----:B------:R-:W-:Y:S01]  /*0630*/  VOTEU.ALL UP0, P0 ;  /* 0x00000000003f7886 */ /* 0x000fe20000000000 */
[----:B------:R-:W-:-:S02]  /*0640*/  ISETP.NE.AND P4, PT, R11, R6, PT ;  /* 0x000000060b00720c */ /* 0x000fc40003f85270 */
[----:B------:R-:W-:Y:S02]  /*0650*/  LOP3.LUT R19, R19, 0xc, R10, 0x78, !PT ;  /* 0x0000000c13137812 */ /* 0x000fe400078e780a */
[----:B------:R-:W-:Y:S01]  /*0660*/  LOP3.LUT P0, RZ, R8, 0x7, RZ, 0xc0, !PT ;  /* 0x0000000708ff7812 */ /* 0x000fe2000780c0ff */
[C---:B------:R-:W-:Y:S01]  /*0670*/  VIADD R8, R2.reuse, 0xffffffff ;  /* 0xffffffff02087836 */ /* 0x040fe20000000000 */
[----:B------:R-:W-:Y:S01]  /*0680*/  ISETP.EQ.OR P1, PT, R3, RZ, !P1 ;  /* 0x000000ff0300720c */ /* 0x000fe20004f22670 */
[----:B0-----:R-:W-:Y:S01]  /*0690*/  IMAD.MOV R23, RZ, RZ, -R12 ;  /* 0x000000ffff177224 */ /* 0x001fe200078e0a0c */
[----:B------:R-:W-:Y:S01]  /*06a0*/  ISETP.LT.U32.AND P0, PT, R19, 0x2, !P0 ;  /* 0x000000021300780c */ /* 0x000fe20004701070 */
[----:B------:R-:W0:Y:S02]  /*06b0*/  FENCE.VIEW.ASYNC.S ;  /* 0x00000000000073c6 */ /* 0x000e240000000000 */
[----:B0-----:R0:W1:Y:S01]  /*06c0*/  @!UP0 SYNCS.EXCH.64 URZ, [UR6+0x40], UR4 ;  /* 0x00004004063f85b2 */ /* 0x0010620008000100 */
[----:B------:R-:W-:Y:S01]  /*06d0*/  ISETP.EQ.AND P1, PT, R2, RZ, P1 ;  /* 0x000000ff0200720c */ /* 0x000fe20000f22270 */
[----:B--2---:R-:W-:Y:S01]  /*06e0*/  IMAD R11, R9, R23, R4 ;  /* 0x00000017090b7224 */ /* 0x004fe200078e0204 */
[----:B------:R-:W-:-:S02]  /*06f0*/  ISETP.GE.U32.AND P6, PT, R8, 0x2, PT ;  /* 0x000000020800780c */ /* 0x000fc40003fc6070 */
[----:B------:R-:W-:Y:S02]  /*0700*/  @P4 LEA.HI R0, R19, R19, RZ, 0x1 ;  /* 0x0000001313004211 */ /* 0x000fe400078f08ff */
[----:B------:R-:W-:Y:S02]  /*0710*/  SEL R18, RZ, 0x1, !P1 ;  /* 0x00000001ff127807 */ /* 0x000fe40004800000 */
[----:B------:R-:W-:Y:S02]  /*0720*/  @P4 SHF.R.S32.HI R0, RZ, 0x1, R0 ;  /* 0x00000001ff004819 */ /* 0x000fe40000011400 */
[----:B------:R-:W-:Y:S02]  /*0730*/  SEL R18, R18, 0x2, P6 ;  /* 0x0000000212127807 */ /* 0x000fe40003000000 */
[----:B------:R-:W-:Y:S02]  /*0740*/  @P4 ISETP.NE.AND P5, PT, R0, R11, PT ;  /* 0x0000000b0000420c */ /* 0x000fe40003fa5270 */
[----:B------:R-:W-:Y:S01]  /*0750*/  SEL R11, RZ, 0x1, !P0 ;  /* 0x00000001ff0b7807 */ /* 0x000fe20004000000 */
[----:B------:R0:W2:Y:S01]  /*0760*/  @!UP1 SYNCS.EXCH.64 URZ, [UR6+0x48], UR4 ;  /* 0x00004804063f95b2 */ /* 0x0000a20008000100 */
[----:B------:R-:W-:Y:S01]  /*0770*/  @P4 SEL R22, RZ, 0x1, P5 ;  /* 0x00000001ff164807 */ /* 0x000fe20002800000 */
[----:B------:R-:W-:Y:S01]  /*0780*/  NOP ;  /* 0x0000000000007918 */ /* 0x000fe20000000000 */
[----:B------:R-:W-:-:S02]  /*0790*/  LOP3.LUT R0, R95, 0x7f, RZ, 0xc0, !PT ;  /* 0x0000007f5f007812 */ /* 0x000fc400078ec0ff */
[----:B------:R-:W-:Y:S01]  /*07a0*/  LOP3.LUT R22, R22, R11, RZ, 0xc0, !PT ;  /* 0x0000000b16167212 */ /* 0x000fe200078ec0ff */
[----:B01----:R-:W-:Y:S06]  /*07b0*/  @!P2 BRA `(.L_x_3) ;  /* 0x000000000008a947 */ /* 0x003fec0003800000 */
[----:B--2-4-:R-:W-:Y:S01]  /*07c0*/  UCGABAR_ARV ;  /* 0x00000000000079c7 */ /* 0x014fe20008000000 */
[----:B------:R-:W-:Y:S05]  /*07d0*/  BRA `(.L_x_4) ;  /* 0x0000000000047947 */ /* 0x000fea0003800000 */
.L_x_3:
[----:B--2-4-:R-:W-:Y:S01]  /*07e0*/  NOP ;  /* 0x0000000000007918 */ /* 0x014fe20000000000 */
.L_x_4:
[----:B------:R-:W0:Y:S01]  /*07f0*/  LDC R2, c[0x0][0x65c] ;  /* 0x00019700ff027b82 */ /* 0x000e220000000800 */
[----:B------:R-:W-:Y:S02]  /*0800*/  IMAD.U32 R10, RZ, RZ, UR8 ;  /* 0x00000008ff0a7e24 */ /* 0x000fe4000f8e00ff */
[----:B------:R-:W-:Y:S01]  /*0810*/  IMAD.MOV.U32 R11, RZ, RZ, RZ ;  /* 0x000000ffff0b7224 */ /* 0x000fe200078e00ff */
[----:B0-----:R-:W-:-:S04]  /*0820*/  ISETP.NE.AND P1, PT, R2, 0x1, PT ;  /* 0x000000010200780c */ /* 0x001fc80003f25270 */
[----:B------:R-:W-:-:S09]  /*0830*/  P2R R5, PR, RZ, 0x2 ;  /* 0x00000002ff057803 */ /* 0x000fd20000000000 */
[----:B------:R-:W0:Y:S01]  /*0840*/  @P1 LDC R17, c[0x0][0x10] ;  /* 0x00000400ff111b82 */ /* 0x000e220000000800 */
[----:B------:R-:W-:Y:S02]  /*0850*/  @P1 IMAD.MOV.U32 R5, RZ, RZ, RZ ;  /* 0x000000ffff051224 */ /* 0x000fe400078e00ff */
[----:B------:R-:W-:-:S05]  /*0860*/  @P1 IMAD.MOV.U32 R15, RZ, RZ, RZ ;  /* 0x000000ffff0f1224 */ /* 0x000fca00078e00ff */
[----:B------:R-:W1:Y:S01]  /*0870*/  @!P1 LDC R13, c[0x0][0xc] ;  /* 0x00000300ff0d9b82 */ /* 0x000e620000000800 */
[----:B------:R-:W-:Y:S01]  /*0880*/  ULDC UR4, c[0x0][0xc] ;  /* 0x0000030000047ab9 */ /* 0x000fe20000000800 */
[----:B------:R-:W-:Y:S01]  /*0890*/  ULDC UR5, c[0x0][0x10] ;  /* 0x0000040000057ab9 */ /* 0x000fe20000000800 */
[----:B------:R-:W-:Y:S01]  /*08a0*/  ULDC UR6, c[0x0][0x14] ;  /* 0x0000050000067ab9 */ /* 0x000fe20000000800 */
[----:B------:R-:W-:-:S04]  /*08b0*/  UIMAD.WIDE.U32 UR4, UR4, UR5, URZ ;  /* 0x00000005040472a5 */ /* 0x000fc8000f8e003f */
[----:B------:R-:W-:Y:S02]  /*08c0*/  UIMAD.WIDE.U32 UR36, UR4, UR6, URZ ;  /* 0x00000006042472a5 */ /* 0x000fe4000f8e003f */
[----:B------:R-:W-:-:S04]  /*08d0*/  UIMAD UR42, UR5, UR6, URZ ;  /* 0x00000006052a72a4 */ /* 0x000fc8000f8e023f */
[----:B------:R-:W-:Y:S01]  /*08e0*/  UIADD3 UR42, UR37, UR42, URZ ;  /* 0x0000002a252a7290 */ /* 0x000fe2000fffe03f */
[----:B0-----:R-:W-:-:S04]  /*08f0*/  @P1 IMAD.WIDE.U32 R16, R17, UR8, R4 ;  /* 0x0000000811101c25 */ /* 0x001fc8000f8e0004 */
[----:B------:R-:W-:Y:S02]  /*0900*/  @P1 IMAD.IADD R17, R17, 0x1, R15 ;  /* 0x0000000111111824 */ /* 0x000fe400078e020f */
[----:B-1----:R-:W-:-:S04]  /*0910*/  @!P1 IMAD.WIDE.U32 R10, R4, R13, R10 ;  /* 0x0000000d040a9225 */ /* 0x002fc800078e000a */
[----:B------:R-:W-:Y:S02]  /*0920*/  @!P1 IMAD.MOV.U32 R16, RZ, RZ, R10 ;  /* 0x000000ffff109224 */ /* 0x000fe400078e000a */
[----:B------:R-:W-:Y:S01]  /*0930*/  @!P1 IMAD.MOV.U32 R17, RZ, RZ, R11 ;  /* 0x000000ffff119224 */ /* 0x000fe200078e000b */
[----:B------:R-:W-:Y:S06]  /*0940*/  @!P2 BRA `(.L_x_5) ;  /* 0x00000000000ca947 */ /* 0x000fec0003800000 */
[----:B------:R-:W-:Y:S01]  /*0950*/  UCGABAR_WAIT ;  /* 0x0000000000007dc7 */ /* 0x000fe20008000000 */
[----:B------:R-:W-:Y:S01]  /*0960*/  CCTL.IVALL ;  /* 0x00000000ff00798f */ /* 0x000fe20002000000 */
[----:B------:R-:W-:Y:S05]  /*0970*/  BRA `(.L_x_6) ;  /* 0x0000000000047947 */ /* 0x000fea0003800000 */
.L_x_5:
[----:B------:R-:W-:Y:S06]  /*0980*/  BAR.SYNC.DEFER_BLOCKING 0x0 ;  /* 0x0000000000007b1d */ /* 0x000fec0000010000 */
.L_x_6:
[----:B------:R-:W-:Y:S05]  /*0990*/  @!P3 BRA `(.L_x_7) ;  /* 0x0000005c00a8b947 */ /* 0x000fea0003800000 */
[----:B------:R-:W-:-:S13]  /*09a0*/  ISETP.GT.U32.AND P0, PT, R8, 0x1, PT ;  /* 0x000000010800780c */ /* 0x000fda0003f04070 */
[----:B------:R-:W-:Y:S05]  /*09b0*/  @P0 EXIT ;  /* 0x000000000000094d */ /* 0x000fea0003800000 */
[----:B------:R-:W-:Y:S01]  /*09c0*/  ULDC.64 UR4, c[0x0][0x650] ;  /* 0x0001940000047ab9 */ /* 0x000fe20000000a00 */
[----:B------:R-:W-:Y:S01]  /*09d0*/  PRMT R3, RZ, 0x7610, R3 ;  /* 0x00007610ff037816 */ /* 0x000fe20000000003 */
[----:B------:R-:W-:Y:S01]  /*09e0*/  IMAD.MOV.U32 R103, RZ, RZ, -0x1 ;  /* 0xffffffffff677424 */ /* 0x000fe200078e00ff */
[----:B------:R-:W-:Y:S01]  /*09f0*/  ISETP.GE.U32.AND P0, PT, R16, UR4, PT ;  /* 0x0000000410007c0c */ /* 0x000fe2000bf06070 */
[----:B------:R-:W-:Y:S02]  /*0a00*/  IMAD.MOV.U32 R100, RZ, RZ, -0x1 ;  /* 0xffffffffff647424 */ /* 0x000fe400078e00ff */
[----:B------:R-:W-:Y:S01]  /*0a10*/  IMAD.MOV.U32 R101, RZ, RZ, -0x1 ;  /* 0xffffffffff657424 */ /* 0x000fe200078e00ff */
[----:B------:R-:W-:-:S13]  /*0a20*/  ISETP.GE.U32.AND.EX P0, PT, R17, UR5, PT, P0 ;  /* 0x0000000511007c0c */ /* 0x000fda000bf06100 */
[----:B------:R-:W-:Y:S05]  /*0a30*/  @P0 BRA `(.L_x_8) ;  /* 0x0000000400280947 */ /* 0x000fea0003800000 */
[----:B------:R-:W0:Y:S01]  /*0a40*/  LDC.64 R24, c[0x0][0x628] ;  /* 0x00018a00ff187b82 */ /* 0x000e220000000a00 */
[----:B------:R-:W-:Y:S02]  /*0a50*/  IMAD.MOV.U32 R10, RZ, RZ, R16 ;  /* 0x000000ffff0a7224 */ /* 0x000fe400078e0010 */
[----:B------:R-:W-:-:S05]  /*0a60*/  IMAD.MOV.U32 R11, RZ, RZ, R17 ;  /* 0x000000ffff0b7224 */ /* 0x000fca00078e0011 */
[----:B------:R-:W1:Y:S08]  /*0a70*/  LDC R8, c[0x0][0x630] ;  /* 0x00018c00ff087b82 */ /* 0x000e700000000800 */
[----:B------:R-:W2:Y:S01]  /*0a80*/  LDC.64 R26, c[0x0][0x620] ;  /* 0x00018800ff1a7b82 */ /* 0x000ea20000000a00 */
[----:B0-----:R-:W-:-:S04]  /*0a90*/  ISETP.NE.U32.AND P0, PT, R24, RZ, PT ;  /* 0x000000ff1800720c */ /* 0x001fc80003f05070 */
[----:B------:R-:W-:-:S13]  /*0aa0*/  ISETP.NE.AND.EX P0, PT, R25, RZ, PT, P0 ;  /* 0x000000ff1900720c */ /* 0x000fda0003f05300 */
[----:B-12---:R-:W-:Y:S05]  /*0ab0*/  @!P0 BRA `(.L_x_9) ;  /* 0x0000000000288947 */ /* 0x006fea0003800000 */
[----:B------:R-:W0:Y:S02]  /*0ac0*/  LDC R3, c[0x0][0x634] ;  /* 0x00018d00ff037b82 */ /* 0x000e240000000800 */
[----:B0-----:R-:W-:-:S05]  /*0ad0*/  IADD3 R3, P0, R16, R3, RZ ;  /* 0x0000000310037210 */ /* 0x001fca0007f1e0ff */
[----:B------:R-:W-:-:S04]  /*0ae0*/  IMAD.X R21, RZ, RZ, R17, P0 ;  /* 0x000000ffff157224 */ /* 0x000fc800000e0611 */
[----:B------:R-:W-:-:S04]  /*0af0*/  IMAD.WIDE.U32 R10, R21, R24, RZ ;  /* 0x00000018150a7225 */ /* 0x000fc800078e00ff */
[----:B------:R-:W-:-:S04]  /*0b00*/  IMAD.WIDE.U32 R12, P0, R3, R25, R10 ;  /* 0x00000019030c7225 */ /* 0x000fc8000780000a */
[----:B------:R-:W-:-:S04]  /*0b10*/  IMAD.WIDE.U32 R10, R3, R24, RZ ;  /* 0x00000018030a7225 */ /* 0x000fc800078e00ff */
[----:B------:R-:W-:Y:S01]  /*0b20*/  IMAD.X R15, RZ, RZ, RZ, P0 ;  /* 0x000000ffff0f7224 */ /* 0x000fe200000e06ff */
[----:B------:R-:W-:Y:S01]  /*0b30*/  IADD3 RZ, P0, R11, R12, RZ ;  /* 0x0000000c0bff7210 */ /* 0x000fe20007f1e0ff */
[----:B------:R-:W-:-:S04]  /*0b40*/  IMAD.MOV.U32 R14, RZ, RZ, R13 ;  /* 0x000000ffff0e7224 */ /* 0x000fc800078e000d */
[----:B------:R-:W-:-:S08]  /*0b50*/  IMAD.WIDE.U32.X R10, R21, R25, R14, P0 ;  /* 0x00000019150a7225 */ /* 0x000fd000000e040e */
.L_x_9:
[----:B------:R-:W0:Y:S01]  /*0b60*/  LDC.64 R30, c[0x0][0x640] ;  /* 0x00019000ff1e7b82 */ /* 0x000e220000000a00 */
[-CC-:B------:R-:W-:Y:S01]  /*0b70*/  SHF.R.U64 R101, R10, R8.reuse, R11.reuse ;  /* 0x000000080a657219 */ /* 0x180fe2000000120b */
[----:B------:R-:W-:Y:S01]  /*0b80*/  IMAD R29, R9, R23, R4 ;  /* 0x00000017091d7224 */ /* 0x000fe200078e0204 */
[----:B------:R-:W-:Y:S01]  /*0b90*/  SHF.R.U32.HI R3, RZ, R8, R11 ;  /* 0x00000008ff037219 */ /* 0x000fe2000001160b */
[----:B------:R-:W-:Y:S01]  /*0ba0*/  IMAD.MOV.U32 R23, RZ, RZ, 0x1 ;  /* 0x00000001ff177424 */ /* 0x000fe200078e00ff */
[----:B------:R-:W-:-:S03]  /*0bb0*/  IADD3 R5, P0, RZ, -R101, RZ ;  /* 0x80000065ff057210 */ /* 0x000fc60007f1e0ff */
[----:B------:R-:W1:Y:S02]  /*0bc0*/  LDC R12, c[0x0][0x618] ;  /* 0x00018600ff0c7b82 */ /* 0x000e640000000800 */
[----:B------:R-:W-:Y:S02]  /*0bd0*/  IMAD.X R3, RZ, RZ, ~R3, P0 ;  /* 0x000000ffff037224 */ /* 0x000fe400000e0e03 */
[----:B------:R-:W-:-:S04]  /*0be0*/  IMAD.WIDE.U32 R10, R5, R26, R16 ;  /* 0x0000001a050a7225 */ /* 0x000fc800078e0010 */
[----:B------:R-:W2:Y:S01]  /*0bf0*/  LDC R20, c[0x0][0x608] ;  /* 0x00018200ff147b82 */ /* 0x000ea20000000800 */
[----:B------:R-:W-:Y:S02]  /*0c00*/  IMAD R8, R3, R26, RZ ;  /* 0x0000001a03087224 */ /* 0x000fe400078e02ff */
[----:B------:R-:W-:Y:S02]  /*0c10*/  IMAD.MOV.U32 R3, RZ, RZ, -0x1 ;  /* 0xffffffffff037424 */ /* 0x000fe400078e00ff */
[----:B------:R-:W-:-:S03]  /*0c20*/  IMAD R5, R5, R27, R8 ;  /* 0x0000001b05057224 */ /* 0x000fc600078e0208 */
[----:B------:R-:W3:Y:S01]  /*0c30*/  LDC R28, c[0x0][0x658] ;  /* 0x00019600ff1c7b82 */ /* 0x000ee20000000800 */
[----:B------:R-:W-:Y:S01]  /*0c40*/  IMAD.IADD R5, R11, 0x1, R5 ;  /* 0x000000010b057824 */ /* 0x000fe200078e0205 */
[----:B0-----:R-:W-:-:S04]  /*0c50*/  ISETP.NE.U32.AND P0, PT, R30, RZ, PT ;  /* 0x000000ff1e00720c */ /* 0x001fc80003f05070 */
[----:B------:R-:W-:Y:S02]  /*0c60*/  ISETP.NE.AND.EX P0, PT, R31, RZ, PT, P0 ;  /* 0x000000ff1f00720c */ /* 0x000fe40003f05300 */
[----:B------:R-:W0:Y:S01]  /*0c70*/  LDC R24, c[0x0][0x600] ;  /* 0x00018000ff187b82 */ /* 0x000e220000000800 */
[-CC-:B-1----:R-:W-:Y:S02]  /*0c80*/  SHF.R.U64 R14, R10, R12.reuse, R5.reuse ;  /* 0x0000000c0a0e7219 */ /* 0x182fe40000001205 */
[----:B------:R-:W-:-:S05]  /*0c90*/  SHF.R.U32.HI R5, RZ, R12, R5 ;  /* 0x0000000cff057219 */ /* 0x000fca0000011605 */
[----:B------:R-:W1:Y:S01]  /*0ca0*/  LDC R15, c[0x0][0x648] ;  /* 0x00019200ff0f7b82 */ /* 0x000e620000000800 */
[-CC-:B--2---:R-:W-:Y:S02]  /*0cb0*/  SHF.R.U64 R27, R14, R20.reuse, R5.reuse ;  /* 0x000000140e1b7219 */ /* 0x184fe40000001205 */
[----:B------:R-:W-:-:S05]  /*0cc0*/  SHF.R.U32.HI R5, RZ, R20, R5 ;  /* 0x00000014ff057219 */ /* 0x000fca0000011605 */
[----:B------:R-:W2:Y:S01]  /*0cd0*/  LDC R21, c[0x0][0x638] ;  /* 0x00018e00ff157b82 */ /* 0x000ea20000000800 */
[-CC-:B---3--:R-:W-:Y:S02]  /*0ce0*/  SHF.R.U64 R20, R27, R28.reuse, R5.reuse ;  /* 0x0000001c1b147219 */ /* 0x188fe40000001205 */
[-C--:B------:R-:W-:Y:S02]  /*0cf0*/  SHF.L.U32 R3, R3, R28.reuse, RZ ;  /* 0x0000001c03037219 */ /* 0x080fe400000006ff */
[----:B------:R-:W-:Y:S01]  /*0d00*/  SHF.R.U32.HI R5, RZ, R28, R5 ;  /* 0x0000001cff057219 */ /* 0x000fe20000011605 */
[----:B------:R-:W-:Y:S01]  /*0d10*/  IMAD.MOV.U32 R4, RZ, RZ, R20 ;  /* 0x000000ffff047224 */ /* 0x000fe200078e0014 */
[----:B------:R-:W-:Y:S01]  /*0d20*/  LOP3.LUT R12, RZ, R3, RZ, 0x33, !PT ;  /* 0x00000003ff0c7212 */ /* 0x000fe200078e33ff */
[----:B------:R-:W3:Y:S01]  /*0d30*/  LDC R25, c[0x0][0x610] ;  /* 0x00018400ff197b82 */ /* 0x000ee20000000800 */
[----:B------:R-:W-:Y:S05]  /*0d40*/  @!P0 BRA `(.L_x_10) ;  /* 0x0000000000288947 */ /* 0x000fea0003800000 */
[----:B------:R-:W4:Y:S02]  /*0d50*/  LDC R3, c[0x0][0x64c] ;  /* 0x00019300ff037b82 */ /* 0x000f240000000800 */
[----:B----4-:R-:W-:-:S05]  /*0d60*/  IADD3 R3, P0, R20, R3, RZ ;  /* 0x0000000314037210 */ /* 0x010fca0007f1e0ff */
        /* <DEDUP_REMOVED lines=8> */
.L_x_10:
[----:B-1----:R-:W-:Y:S01]  /*0df0*/  SHF.R.U64 R4, R4, R15, R5 ;  /* 0x0000000f04047219 */ /* 0x002fe20000001205 */
[----:B0-----:R-:W-:Y:S01]  /*0e00*/  VIADD R5, R24, 0xffffffff ;  /* 0xffffffff18057836 */ /* 0x001fe20000000000 */
[----:B------:R-:W-:Y:S02]  /*0e10*/  SHF.L.U32 R3, R23, R28, RZ ;  /* 0x0000001c17037219 */ /* 0x000fe400000006ff */
[----:B------:R-:W-:Y:S01]  /*0e20*/  LOP3.LUT R12, R27, R12, RZ, 0xc0, !PT ;  /* 0x0000000c1b0c7212 */ /* 0x000fe200078ec0ff */
[----:B------:R-:W-:Y:S01]  /*0e30*/  IMAD.MOV R8, RZ, RZ, -R4 ;  /* 0x000000ffff087224 */ /* 0x000fe200078e0a04 */
[----:B------:R-:W-:Y:S02]  /*0e40*/  SEL R6, R6, R29, !P1 ;  /* 0x0000001d06067207 */ /* 0x000fe40004800000 */
[----:B------:R-:W-:Y:S01]  /*0e50*/  LOP3.LUT R5, R14, R5, RZ, 0xc0, !PT ;  /* 0x000000050e057212 */ /* 0x000fe200078ec0ff */
[----:B------:R-:W-:Y:S02]  /*0e60*/  IMAD R9, R3, R4, R12 ;  /* 0x0000000403097224 */ /* 0x000fe400078e020c */
[----:B--2---:R-:W-:-:S02]  /*0e70*/  IMAD R3, R8, R21, R20 ;  /* 0x0000001508037224 */ /* 0x004fc400078e0214 */
[----:B---3--:R-:W-:Y:S02]  /*0e80*/  IMAD R6, R9, R25, R6 ;  /* 0x0000001909067224 */ /* 0x008fe400078e0206 */
[----:B------:R-:W-:Y:S02]  /*0e90*/  IMAD R103, R3, R24, R5 ;  /* 0x0000001803677224 */ /* 0x000fe400078e0205 */
[----:B------:R-:W-:-:S03]  /*0ea0*/  IMAD.MOV.U32 R4, RZ, RZ, 0x1 ;  /* 0x00000001ff047424 */ /* 0x000fc600078e00ff */
[----:B------:R-:W-:Y:S02]  /*0eb0*/  SEL R100, R103, R6, !P1 ;  /* 0x0000000667647207 */ /* 0x000fe40004800000 */
[----:B------:R-:W-:Y:S02]  /*0ec0*/  PRMT R3, R4, 0x7610, R3 ;  /* 0x0000761004037816 */ /* 0x000fe40000000003 */
[----:B------:R-:W-:-:S07]  /*0ed0*/  SEL R103, R6, R103, !P1 ;  /* 0x0000006706677207 */ /* 0x000fce0004800000 */
.L_x_8:
[----:B------:R-:W-:-:S08]  /*0ee0*/  NOP ;  /* 0x0000000000007918 */ /* 0x000fd00000000000 */
[----:B------:R-:W0:Y:S02]  /*0ef0*/  USETMAXREG.TRY_ALLOC.CTAPOOL UP0, 0xe8 ;  /* 0x000000e8000079c8 */ /* 0x000e240008000600 */
[----:B0-----:R-:W-:-:S13]  /*0f00*/  PLOP3.LUT P0, PT, PT, PT, UP0, 0x80, 0x0 ;  /* 0x000000000000781c */ /* 0x001fda0003f0f008 */
[----:B------:R-:W-:Y:S05]  /*0f10*/  @!P0 BRA `(.L_x_8) ;  /* 0xfffffffc00f08947 */ /* 0x000fea000383ffff */
[----:B------:R-:W-:Y:S01]  /*0f20*/  ULDC.64 UR4, c[0x0][0x598] ;  /* 0x0001660000047ab9 */ /* 0x000fe20000000a00 */
[----:B------:R-:W-:Y:S01]  /*0f30*/  ULDC.64 UR38, c[0x0][0x208] ;  /* 0x0000820000267ab9 */ /* 0x000fe20000000a00 */
[----:B------:R-:W-:-:S04]  /*0f40*/  ISETP.NE.U32.AND P0, PT, RZ, UR4, PT ;  /* 0x00000004ff007c0c */ /* 0x000fc8000bf05070 */
[----:B------:R-:W-:-:S13]  /*0f50*/  ISETP.NE.AND.EX P0, PT, RZ, UR5, PT, P0 ;  /* 0x00000005ff007c0c */ /* 0x000fda000bf05300 */
[----:B------:R-:W-:Y:S05]  /*0f60*/  @!P0 BRA `(.L_x_11) ;  /* 0x00000000001c8947 */ /* 0x000fea0003800000 */
[----:B------:R-:W0:Y:S02]  /*0f70*/  LDC.64 R4, c[0x0][0x598] ;  /* 0x00016600ff047b82 */ /* 0x000e240000000a00 */
[----:B0-----:R-:W2:Y:S02]  /*0f80*/  LDG.E.64 R4, desc[UR38][R4.64] ;  /* 0x0000002604047981 */ /* 0x001ea4000c1e1b00 */
[----:B--2---:R-:W-:-:S04]  /*0f90*/  ISETP.NE.U32.AND P0, PT, R4, RZ, PT ;  /* 0x000000ff0400720c */ /* 0x004fc80003f05070 */
[----:B------:R-:W-:-:S13]  /*0fa0*/  ISETP.NE.AND.EX P0, PT, R5, RZ, PT, P0 ;  /* 0x000000ff0500720c */ /* 0x000fda0003f05300 */
[----:B------:R-:W-:Y:S05]  /*0fb0*/  @!P0 BRA `(.L_x_11) ;  /* 0x0000000000088947 */ /* 0x000fea0003800000 */
[----:B------:R0:W5:Y:S01]  /*0fc0*/  LD.E R23, desc[UR38][R4.64] ;  /* 0x0000002604177980 */ /* 0x000162000c101900 */
[----:B------:R-:W-:Y:S05]  /*0fd0*/  BRA `(.L_x_12) ;  /* 0x0000000000247947 */ /* 0x000fea0003800000 */
.L_x_11:
[----:B------:R-:W-:Y:S02]  /*0fe0*/  ULDC.64 UR4, c[0x0][0x588] ;  /* 0x0001620000047ab9 */ /* 0x000fe40000000a00 */
[----:B------:R-:W-:-:S04]  /*0ff0*/  ISETP.NE.U32.AND P0, PT, RZ, UR4, PT ;  /* 0x00000004ff007c0c */ /* 0x000fc8000bf05070 */
[----:B------:R-:W-:-:S13]  /*1000*/  ISETP.NE.AND.EX P0, PT, RZ, UR5, PT, P0 ;  /* 0x00000005ff007c0c */ /* 0x000fda000bf05300 */
[----:B------:R-:W-:Y:S05]  /*1010*/  @!P0 BRA `(.L_x_13) ;  /* 0x00000000000c8947 */ /* 0x000fea0003800000 */
[----:B------:R-:W0:Y:S02]  /*1020*/  LDC.64 R4, c[0x0][0x588] ;  /* 0x00016200ff047b82 */ /* 0x000e240000000a00 */
[----:B0-----:R1:W5:Y:S01]  /*1030*/  LDG.E R23, desc[UR38][R4.64] ;  /* 0x0000002604177981 */ /* 0x001362000c1e1900 */
[----:B------:R-:W-:Y:S05]  /*1040*/  BRA `(.L_x_12) ;  /* 0x0000000000087947 */ /* 0x000fea0003800000 */
.L_x_13:
[----:B------:R-:W-:Y:S02]  /*1050*/  ULDC UR4, c[0x0][0x580] ;  /* 0x0001600000047ab9 */ /* 0x000fe40000000800 */
[----:B------:R-:W-:-:S07]  /*1060*/  IMAD.U32 R23, RZ, RZ, UR4 ;  /* 0x00000004ff177e24 */ /* 0x000fce000f8e00ff */
.L_x_12:
[----:B------:R-:W-:Y:S02]  /*1070*/  ULDC.64 UR4, c[0x0][0x5a0] ;  /* 0x0001680000047ab9 */ /* 0x000fe40000000a00 */
[----:B------:R-:W-:-:S04]  /*1080*/  ISETP.NE.U32.AND P0, PT, RZ, UR4, PT ;  /* 0x00000004ff007c0c */ /* 0x000fc8000bf05070 */
[----:B------:R-:W-:-:S13]  /*1090*/  ISETP.NE.AND.EX P0, PT, RZ, UR5, PT, P0 ;  /* 0x00000005ff007c0c */ /* 0x000fda000bf05300 */
[----:B------:R-:W-:Y:S05]  /*10a0*/  @!P0 BRA `(.L_x_14) ;  /* 0x00000000001c8947 */ /* 0x000fea0003800000 */
[----:B01----:R-:W0:Y:S02]  /*10b0*/  LDC.64 R4, c[0x0][0x5a0] ;  /* 0x00016800ff047b82 */ /* 0x003e240000000a00 */
[----:B0-----:R-:W2:Y:S02]  /*10c0*/  LDG.E.64 R4, desc[UR38][R4.64] ;  /* 0x0000002604047981 */ /* 0x001ea4000c1e1b00 */
[----:B--2---:R-:W-:-:S04]  /*10d0*/  ISETP.NE.U32.AND P0, PT, R4, RZ, PT ;  /* 0x000000ff0400720c */ /* 0x004fc80003f05070 */
[----:B------:R-:W-:-:S13]  /*10e0*/  ISETP.NE.AND.EX P0, PT, R5, RZ, PT, P0 ;  /* 0x000000ff0500720c */ /* 0x000fda0003f05300 */
[----:B------:R-:W-:Y:S05]  /*10f0*/  @!P0 BRA `(.L_x_14) ;  /* 0x0000000000088947 */ /* 0x000fea0003800000 */
[----:B------:R0:W5:Y:S01]  /*1100*/  LD.E R90, desc[UR38][R4.64] ;  /* 0x00000026045a7980 */ /* 0x000162000c101900 */
[----:B------:R-:W-:Y:S05]  /*1110*/  BRA `(.L_x_15) ;  /* 0x0000000000247947 */ /* 0x000fea0003800000 */
.L_x_14:
[----:B------:R-:W-:Y:S02]  /*1120*/  ULDC.64 UR4, c[0x0][0x590] ;  /* 0x0001640000047ab9 */ /* 0x000fe40000000a00 */
[----:B------:R-:W-:-:S04]  /*1130*/  ISETP.NE.U32.AND P0, PT, RZ, UR4, PT ;  /* 0x00000004ff007c0c */ /* 0x000fc8000bf05070 */
[----:B------:R-:W-:-:S13]  /*1140*/  ISETP.NE.AND.EX P0, PT, RZ, UR5, PT, P0 ;  /* 0x00000005ff007c0c */ /* 0x000fda000bf05300 */
[----:B------:R-:W-:Y:S05]  /*1150*/  @!P0 BRA `(.L_x_16) ;  /* 0x00000000000c8947 */ /* 0x000fea0003800000 */
[----:B------:R-:W2:Y:S02]  /*1160*/  LDC.64 R90, c[0x0][0x590] ;  /* 0x00016400ff5a7b82 */ /* 0x000ea40000000a00 */
[----:B--2---:R2:W5:Y:S01]  /*1170*/  LDG.E R90, desc[UR38][R90.64] ;  /* 0x000000265a5a7981 */ /* 0x004562000c1e1900 */
[----:B------:R-:W-:Y:S05]  /*1180*/  BRA `(.L_x_15) ;  /* 0x0000000000087947 */ /* 0x000fea0003800000 */
.L_x_16:
[----:B------:R-:W-:Y:S02]  /*1190*/  ULDC UR4, c[0x0][0x584] ;  /* 0x0001610000047ab9 */ /* 0x000fe40000000800 */
[----:B------:R-:W-:-:S07]  /*11a0*/  IMAD.U32 R90, RZ, RZ, UR4 ;  /* 0x00000004ff5a7e24 */ /* 0x000fce000f8e00ff */
.L_x_15:
[----:B------:R-:W-:-:S13]  /*11b0*/  LOP3.LUT P0, RZ, R3, 0xff, RZ, 0xc0, !PT ;  /* 0x000000ff03ff7812 */ /* 0x000fda000780c0ff */
[----:B------:R-:W-:Y:S05]  /*11c0*/  @!P0 EXIT ;  /* 0x000000000000894d */ /* 0x000fea0003800000 */
[----:B------:R-:W3:Y:S01]  /*11d0*/  LDC R93, c[0x0][0x658] ;  /* 0x00019600ff5d7b82 */ /* 0x000ee20000000800 */
[----:B------:R-:W-:Y:S01]  /*11e0*/  LOP3.LUT R7, R7, 0x1, RZ, 0xc0, !PT ;  /* 0x0000000107077812 */ /* 0x000fe200078ec0ff */
[----:B------:R-:W-:Y:S01]  /*11f0*/  ULDC.64 UR6, c[0x0][0x288] ;  /* 0x0000a20000067ab9 */ /* 0x000fe20000000a00 */
[----:B------:R-:W-:Y:S01]  /*1200*/  SHF.R.U32.HI R3, RZ, 0x2, R95 ;  /* 0x00000002ff037819 */ /* 0x000fe2000001165f */
[----:B------:R-:W-:Y:S01]  /*1210*/  UIADD3 UR4, UR7, 0x3f, URZ ;  /* 0x0000003f07047890 */ /* 0x000fe2000fffe03f */
[----:B------:R-:W-:Y:S01]  /*1220*/  SHF.R.U32.HI R0, RZ, 0x1, R0 ;  /* 0x00000001ff007819 */ /* 0x000fe20000011600 */
[----:B------:R-:W-:Y:S01]  /*1230*/  IMAD.SHL.U32 R88, R7, 0x40, RZ ;  /* 0x0000004007587824 */ /* 0x000fe200078e00ff */
[----:B------:R-:W-:Y:S01]  /*1240*/  LOP3.LUT R3, R3, 0x7, RZ, 0xc0, !PT ;  /* 0x0000000703037812 */ /* 0x000fe200078ec0ff */
[----:B------:R-:W4:Y:S01]  /*1250*/  LDC.64 R8, c[0x0][0x5c8] ;  /* 0x00017200ff087b82 */ /* 0x000f220000000a00 */
[----:B------:R-:W-:Y:S01]  /*1260*/  USHF.R.S32.HI UR5, URZ, 0x1f, UR4 ;  /* 0x0000001f3f057899 */ /* 0x000fe20008011404 */
[----:B------:R-:W-:Y:S01]  /*1270*/  LOP3.LUT R0, R0, 0x30, RZ, 0xc0, !PT ;  /* 0x0000003000007812 */ /* 0x000fe200078ec0ff */
[----:B------:R-:W-:Y:S01]  /*1280*/  IMAD.MOV.U32 R6, RZ, RZ, 0x1 ;  /* 0x00000001ff067424 */ /* 0x000fe200078e00ff */
[--C-:B------:R-:W-:Y:S01]  /*1290*/  LOP3.LUT R88, R88, 0x40, R3.reuse, 0xe2, !PT ;  /* 0x0000004058587812 */ /* 0x100fe200078ee203 */
[----:B------:R-:W-:Y:S01]  /*12a0*/  ULEA.HI UR5, UR5, UR4, URZ, 0x6 ;  /* 0x0000000405057291 */ /* 0x000fe2000f8f303f */
[-C--:B01----:R-:W-:Y:S01]  /*12b0*/  IADD3 R4, RZ, -R0.reuse, -R3 ;  /* 0x80000000ff047210 */ /* 0x083fe20007ffe803 */
[----:B------:R-:W-:Y:S01]  /*12c0*/  IMAD.U32 R5, RZ, RZ, UR6 ;  /* 0x00000006ff057e24 */ /* 0x000fe2000f8e00ff */
[----:B------:R-:W0:Y:S01]  /*12d0*/  LDC R97, c[0x0][0x600] ;  /* 0x00018000ff617b82 */ /* 0x000e220000000800 */
[----:B------:R-:W-:Y:S01]  /*12e0*/  LOP3.LUT R88, R88, R0, RZ, 0xfc, !PT ;  /* 0x0000000058587212 */ /* 0x000fe200078efcff */
[----:B------:R-:W-:Y:S01]  /*12f0*/  IMAD.MOV.U32 R0, RZ, RZ, -0x1 ;  /* 0xffffffffff007424 */ /* 0x000fe200078e00ff */
[----:B------:R-:W-:Y:S01]  /*1300*/  USHF.R.S32.HI UR43, URZ, 0x6, UR5 ;  /* 0x000000063f2b7899 */ /* 0x000fe20008011405 */
[----:B------:R-:W-:Y:S01]  /*1310*/  LOP3.LUT R94, R95, 0x3, RZ, 0xc0, !PT ;  /* 0x000000035f5e7812 */ /* 0x000fe200078ec0ff */
[----:B------:R-:W-:Y:S01]  /*1320*/  IMAD R4, R7, -0x40, R4 ;  /* 0xffffffc007047824 */ /* 0x000fe200078e0204 */
[C---:B------:R-:W-:Y:S01]  /*1330*/  LOP3.LUT R96, R95.reuse, 0x80, RZ, 0xc0, !PT ;  /* 0x000000805f607812 */ /* 0x040fe200078ec0ff */
[----:B------:R-:W-:Y:S01]  /*1340*/  UISETP.LT.AND UP0, UPT, UR43, 0x1, UPT ;  /* 0x000000012b00788c */ /* 0x000fe2000bf01270 */
[-C--:B---3--:R-:W-:Y:S01]  /*1350*/  SHF.L.U32 R0, R0, R93.reuse, RZ ;  /* 0x0000005d00007219 */ /* 0x088fe200000006ff */
[----:B------:R-:W-:Y:S01]  /*1360*/  ULDC UR4, c[0x0][0x284] ;  /* 0x0000a10000047ab9 */ /* 0x000fe20000000800 */
[----:B------:R-:W-:Y:S01]  /*1370*/  IMAD R94, R94, -0x2, R5 ;  /* 0xfffffffe5e5e7824 */ /* 0x000fe200078e0205 */
[----:B------:R-:W-:Y:S01]  /*1380*/  USEL UR44, UR43, 0x1, UP0 ;  /* 0x000000012b2c7887 */ /* 0x000fe20008000000 */
[----:B------:R-:W-:Y:S01]  /*1390*/  SHF.L.U32 R93, R6, R93, RZ ;  /* 0x0000005d065d7219 */ /* 0x000fe200000006ff */
[----:B------:R-:W-:Y:S01]  /*13a0*/  IMAD.SHL.U32 R95, R95, 0x2, RZ ;  /* 0x000000025f5f7824 */ /* 0x000fe200078e00ff */
[----:B------:R-:W-:Y:S01]  /*13b0*/  LOP3.LUT R102, R18, 0x1, RZ, 0xfc, !PT ;  /* 0x0000000112667812 */ /* 0x000fe200078efcff */
[----:B------:R-:W-:Y:S01]  /*13c0*/  VIADD R99, R4, UR4 ;  /* 0x0000000404637c36 */ /* 0x000fe20008000000 */
[C---:B----4-:R-:W-:Y:S01]  /*13d0*/  SHF.L.U64.HI R92, R8.reuse, 0x3, R9 ;  /* 0x00000003085c7819 */ /* 0x050fe20000010209 */
[----:B--2---:R-:W-:Y:S01]  /*13e0*/  IMAD.SHL.U32 R91, R8, 0x8, RZ ;  /* 0x00000008085b7824 */ /* 0x004fe200078e00ff */
[----:B------:R-:W-:Y:S01]  /*13f0*/  SHF.R.U32.HI R96, RZ, 0x7, R96 ;  /* 0x00000007ff607819 */ /* 0x000fe20000011660 */
[----:B------:R-:W-:Y:S01]  /*1400*/  IMAD.MOV.U32 R89, RZ, RZ, RZ ;  /* 0x000000ffff597224 */ /* 0x000fe200078e00ff */
[----:B------:R-:W-:Y:S01]  /*1410*/  LOP3.LUT R98, RZ, R0, RZ, 0x33, !PT ;  /* 0x00000000ff627212 */ /* 0x000fe200078e33ff */
[----:B------:R-:W-:Y:S01]  /*1420*/  UIADD3 UR44, UR43, -UR44, URZ ;  /* 0x8000002c2b2c7290 */ /* 0x000fe2000fffe03f */
[----:B------:R-:W-:Y:S01]  /*1430*/  UMOV UR40, URZ ;  /* 0x0000003f00287c82 */ /* 0x000fe20008000000 */
[----:B0-----:R-:W-:Y:S01]  /*1440*/  VIADD R97, R97, 0xffffffff ;  /* 0xffffffff61617836 */ /* 0x001fe20000000000 */
[----:B------:R-:W-:-:S09]  /*1450*/  UMOV UR41, URZ ;  /* 0x0000003f00297c82 */ /* 0x000fd20008000000 */
.L_x_162:
[----:B0-----:R-:W0:Y:S01]  /*1460*/  SHFL.IDX PT, R0, R96, RZ, 0x1f ;  /* 0x00001fff60007589 */ /* 0x001e2200000e0000 */
[----:B-1----:R-:W1:Y:S01]  /*1470*/  S2UR UR7, SR_CgaCtaId ;  /* 0x00000000000779c3 */ /* 0x002e620000008800 */
[----:B------:R-:W-:Y:S01]  /*1480*/  UMOV UR6, 0x400 ;  /* 0x0000040000067882 */ /* 0x000fe20000000000 */
[----:B0-----:R-:W-:Y:S01]  /*1490*/  R2UR UR4, R0 ;  /* 0x00000000000472ca */ /* 0x001fe200000e0000 */
[----:B-1----:R-:W-:-:S12]  /*14a0*/  ULEA UR6, UR7, UR6, 0x18 ;  /* 0x0000000607067291 */ /* 0x002fd8000f8ec03f */
[----:B------:R-:W-:-:S04]  /*14b0*/  ULEA.HI UR5, UR4, UR4, URZ, 0x1 ;  /* 0x0000000404057291 */ /* 0x000fc8000f8f083f */
[----:B------:R-:W-:-:S04]  /*14c0*/  ULOP3.LUT UR5, UR5, 0x7fffe, URZ, 0xc0, !UPT ;  /* 0x0007fffe05057892 */ /* 0x000fc8000f8ec03f */
[----:B------:R-:W-:-:S03]  /*14d0*/  UIADD3 UR5, UR4, -UR5, URZ ;  /* 0x8000000504057290 */ /* 0x000fc6000fffe03f */
[----:B------:R-:W-:Y:S01]  /*14e0*/  ULDC UR4, c[0x0][0x28c] ;  /* 0x0000a30000047ab9 */ /* 0x000fe20000000800 */
[----:B------:R-:W-:Y:S01]  /*14f0*/  ULEA UR5, UR5, UR6, 0xd ;  /* 0x0000000605057291 */ /* 0x000fe2000f8e683f */
[----:B------:R-:W-:-:S03]  /*1500*/  ISETP.LT.AND P0, PT, RZ, UR4, PT ;  /* 0x00000004ff007c0c */ /* 0x000fc6000bf01270 */
[----:B------:R-:W-:-:S04]  /*1510*/  UIADD3 UR5, UR5, 0x100, URZ ;  /* 0x0000010005057890 */ /* 0x000fc8000fffe03f */
[----:B------:R-:W-:-:S04]  /*1520*/  USHF.R.U32.HI UR5, URZ, 0x4, UR5 ;  /* 0x000000043f057899 */ /* 0x000fc80008011605 */
[----:B------:R-:W-:-:S04]  /*1530*/  ULOP3.LUT UR5, UR5, 0x3fff, URZ, 0xc0, !UPT ;  /* 0x00003fff05057892 */ /* 0x000fc8000f8ec03f */
[----:B------:R-:W-:Y:S01]  /*1540*/  ULOP3.LUT UR45, UR5, 0x10000, URZ, 0xfc, !UPT ;  /* 0x00010000052d7892 */ /* 0x000fe2000f8efc3f */
[----:B--2345:R-:W-:Y:S11]  /*1550*/  @P0 BRA `(.L_x_17) ;  /* 0x0000000000400947 */ /* 0x03cff60003800000 */
[----:B------:R-:W-:Y:S01]  /*1560*/  MOV R0, 0x0 ;  /* 0x0000000000007802 */ /* 0x000fe20000000f00 */
[----:B------:R-:W-:Y:S01]  /*1570*/  ULDC.64 UR4, c[0x4][0x68] ;  /* 0x01001a0000047ab9 */ /* 0x000fe20000000a00 */
[----:B------:R-:W-:Y:S01]  /*1580*/  ULDC.64 UR6, c[0x4][0x8] ;  /* 0x0100020000067ab9 */ /* 0x000fe20000000a00 */
[----:B------:R-:W-:Y:S01]  /*1590*/  IMAD.U32 R4, RZ, RZ, UR4 ;  /* 0x00000004ff047e24 */ /* 0x000fe2000f8e00ff */
[----:B------:R0:W1:Y:S01]  /*15a0*/  LDC.64 R14, c[0x4][R0] ;  /* 0x01000000000e7b82 */ /* 0x0000620000000a00 */
[----:B------:R-:W-:Y:S01]  /*15b0*/  IMAD.U32 R5, RZ, RZ, UR5 ;  /* 0x00000005ff057e24 */ /* 0x000fe2000f8e00ff */
[----:B------:R-:W-:Y:S01]  /*15c0*/  ULDC.64 UR4, c[0x4][0x70] ;  /* 0x01001c0000047ab9 */ /* 0x000fe20000000a00 */
[----:B------:R-:W-:Y:S02]  /*15d0*/  IMAD.U32 R10, RZ, RZ, UR6 ;  /* 0x00000006ff0a7e24 */ /* 0x000fe4000f8e00ff */
[----:B------:R-:W-:Y:S02]  /*15e0*/  IMAD.U32 R6, RZ, RZ, UR4 ;  /* 0x00000004ff067e24 */ /* 0x000fe4000f8e00ff */
[----:B------:R-:W-:-:S02]  /*15f0*/  IMAD.U32 R7, RZ, RZ, UR5 ;  /* 0x00000005ff077e24 */ /* 0x000fc4000f8e00ff */
[----:B------:R-:W-:Y:S02]  /*1600*/  IMAD.U32 R11, RZ, RZ, UR7 ;  /* 0x00000007ff0b7e24 */ /* 0x000fe4000f8e00ff */
[----:B------:R-:W-:Y:S02]  /*1610*/  IMAD.MOV.U32 R8, RZ, RZ, 0x1e1 ;  /* 0x000001e1ff087424 */ /* 0x000fe400078e00ff */
[----:B------:R-:W-:Y:S02]  /*1620*/  IMAD.MOV.U32 R12, RZ, RZ, 0x1 ;  /* 0x00000001ff0c7424 */ /* 0x000fe400078e00ff */
[----:B0-----:R-:W-:-:S07]  /*1630*/  IMAD.MOV.U32 R13, RZ, RZ, RZ ;  /* 0x000000ffff0d7224 */ /* 0x001fce00078e00ff */
[----:B------:R-:W-:-:S07]  /*1640*/  LEPC R20, `(.L_x_17) ;  /* 0x000000001014794e */ /* 0x000fce0000000000 */
[----:B-1---5:R-:W-:Y:S05]  /*1650*/  CALL.ABS.NOINC R14 ;  /* 0x000000000e007343 */ /* 0x022fea0003c00000 */
.L_x_17:
[----:B------:R-:W-:-:S13]  /*1660*/  ISETP.NE.AND P0, PT, R102, 0x3, PT ;  /* 0x000000036600780c */ /* 0x000fda0003f05270 */
[----:B------:R-:W-:Y:S05]  /*1670*/  @!P0 BRA `(.L_x_18) ;  /* 0x0000000000048947 */ /* 0x000fea0003800000 */
[----:B------:R-:W-:Y:S01]  /*1680*/  BPT.TRAP 0x1 ;  /* 0x000000040000795c */ /* 0x000fe20000300000 */
.L_x_18:
[----:B------:R-:W0:Y:S01]  /*1690*/  S2UR UR5, SR_CgaCtaId ;  /* 0x00000000000579c3 */ /* 0x000e220000008800 */
[----:B------:R-:W-:Y:S01]  /*16a0*/  UMOV UR4, 0x400 ;  /* 0x0000040000047882 */ /* 0x000fe20000000000 */
[----:B------:R-:W-:Y:S02]  /*16b0*/  IMAD.U32 R0, RZ, RZ, UR40 ;  /* 0x00000028ff007e24 */ /* 0x000fe4000f8e00ff */
[----:B------:R-:W-:-:S03]  /*16c0*/  IMAD.U32 R3, RZ, RZ, UR41 ;  /* 0x00000029ff037e24 */ /* 0x000fc6000f8e00ff */
[----:B------:R-:W-:Y:S01]  /*16d0*/  SHF.L.U32 R0, R0, 0x1f, RZ ;  /* 0x0000001f00007819 */ /* 0x000fe200000006ff */
[----:B0-----:R-:W-:-:S06]  /*16e0*/  ULEA UR4, UR5, UR4, 0x18 ;  /* 0x0000000405047291 */ /* 0x001fcc000f8ec03f */
[----:B------:R-:W-:-:S04]  /*16f0*/  IMAD.U32 R6, RZ, RZ, UR4 ;  /* 0x00000004ff067e24 */ /* 0x000fc8000f8e00ff */
[----:B------:R-:W-:-:S04]  /*1700*/  IMAD R3, R3, 0x8, R6 ;  /* 0x0000000803037824 */ /* 0x000fc800078e0206 */
[----:B------:R0:W1:Y:S01]  /*1710*/  SYNCS.PHASECHK.TRANS64.TRYWAIT P1, [R3+URZ], R0 ;  /* 0x00000000030075a7 */ /* 0x000062000802017f */
[----:B------:R-:W-:Y:S05]  /*1720*/  @!P0 BRA `(.L_x_19) ;  /* 0x0000000000048947 */ /* 0x000fea0003800000 */
[----:B------:R-:W-:Y:S01]  /*1730*/  BPT.TRAP 0x1 ;  /* 0x000000040000795c */ /* 0x000fe20000300000 */
.L_x_19:
[----:B------:R-:W-:-:S05]  /*1740*/  IMAD.U32 R4, RZ, RZ, UR44 ;  /* 0x0000002cff047e24 */ /* 0x000fca000f8e00ff */
[----:B------:R-:W-:Y:S01]  /*1750*/  ISETP.GE.AND P2, PT, R4, 0x1, PT ;  /* 0x000000010400780c */ /* 0x000fe20003f46270 */
[----:B-1----:R-:W-:-:S12]  /*1760*/  @P1 BRA `(.L_x_20) ;  /* 0x0000000000081947 */ /* 0x002fd80003800000 */
[----:B------:R-:W1:Y:S02]  /*1770*/  SYNCS.PHASECHK.TRANS64.TRYWAIT P1, [R3+URZ], R0 ;  /* 0x00000000030075a7 */ /* 0x000e64000802017f */
[----:B-1----:R-:W-:Y:S05]  /*1780*/  @!P1 BRA `(.L_x_21) ;  /* 0x0000006400589947 */ /* 0x002fea0003800000 */
.L_x_20:
[----:B------:R-:W-:Y:S05]  /*1790*/  WARPSYNC.ALL ;  /* 0x0000000000007948 */ /* 0x000fea0003800000 */
[----:B------:R-:W-:Y:S01]  /*17a0*/  R2UR UR4, R6 ;  /* 0x00000000060472ca */ /* 0x000fe200000e0000 */
[----:B------:R-:W-:Y:S01]  /*17b0*/  ULEA UR5, UR41, UR45, 0xa ;  /* 0x0000002d29057291 */ /* 0x000fe2000f8e503f */
[----:B------:R-:W-:Y:S01]  /*17c0*/  WARPGROUP.ARRIVE ;  /* 0x00000000000079c5 */ /* 0x000fe20000000000 */
[----:B------:R-:W-:Y:S01]  /*17d0*/  UMOV UR9, 0x40000040 ;  /* 0x4000004000097882 */ /* 0x000fe20000000000 */
[----:B------:R-:W-:-:S04]  /*17e0*/  UMOV UR11, 0x40000040 ;  /* 0x40000040000b7882 */ /* 0x000fc80000000000 */
[----:B------:R-:W-:-:S05]  /*17f0*/  UMOV UR8, UR5 ;  /* 0x0000000500087c82 */ /* 0x000fca0008000000 */
[----:B------:R-:W-:-:S04]  /*1800*/  UIADD3 UR4, UR4, 0xc100, URZ ;  /* 0x0000c10004047890 */ /* 0x000fc8000fffe03f */
[----:B------:R-:W-:-:S04]  /*1810*/  USHF.R.U32.HI UR4, URZ, 0x4, UR4 ;  /* 0x000000043f047899 */ /* 0x000fc80008011604 */
[----:B------:R-:W-:-:S04]  /*1820*/  ULOP3.LUT UR4, UR4, 0x3fff, URZ, 0xc0, !UPT ;  /* 0x00003fff04047892 */ /* 0x000fc8000f8ec03f */
[----:B------:R-:W-:-:S04]  /*1830*/  ULOP3.LUT UR4, UR4, 0x10000, URZ, 0xfc, !UPT ;  /* 0x0001000004047892 */ /* 0x000fc8000f8efc3f */
[----:B------:R-:W-:-:S07]  /*1840*/  ULEA UR6, UR41, UR4, 0xa ;  /* 0x0000000429067291 */ /* 0x000fce000f8e503f */
[----:B------:R-:W-:Y:S02]  /*1850*/  UMOV UR10, UR6 ;  /* 0x00000006000a7c82 */ /* 0x000fe40008000000 */
[----:B------:R-:W-:Y:S01]  /*1860*/  HGMMA.64x128x16.F32 R24, gdesc[UR8], RZ, !UPT, gsb0 ;  /* 0x01e00000081879f0 */ /* 0x000fe2000c0008ff */
[----:B------:R-:W-:Y:S02]  /*1870*/  UIADD3 UR8, UR5, 0x2, URZ ;  /* 0x0000000205087890 */ /* 0x000fe4000fffe03f */
[----:B------:R-:W-:Y:S01]  /*1880*/  UIADD3 UR10, UR6, 0x2, URZ ;  /* 0x00000002060a7890 */ /* 0x000fe2000fffe03f */
[----:B------:R-:W-:Y:S01]  /*1890*/  UMOV UR9, 0x40000040 ;  /* 0x4000004000097882 */ /* 0x000fe20000000000 */
[----:B------:R-:W-:Y:S01]  /*18a0*/  UMOV UR11, 0x40000040 ;  /* 0x40000040000b7882 */ /* 0x000fe20000000000 */
[----:B------:R-:W-:Y:S02]  /*18b0*/  WARPGROUP.DEPBAR.LE gsb0, 0x0 ;  /* 0x00008000000079c5 */ /* 0x000fe40000010000 */
[----:B------:R-:W-:-:S06]  /*18c0*/  WARPGROUP.ARRIVE ;  /* 0x00000000000079c5 */ /* 0x000fcc0000000000 */
[----:B------:R-:W-:Y:S01]  /*18d0*/  HGMMA.64x128x16.F32 R24, gdesc[UR8], R24, gsb0 ;  /* 0x01e00000081879f0 */ /* 0x000fe20008000818 */
        /* <DEDUP_REMOVED lines=13> */
[----:B------:R-:W-:Y:S03]  /*19b0*/  HGMMA.64x128x16.F32 R24, gdesc[UR8], R24, gsb0 ;  /* 0x01e00000081879f0 */ /* 0x000fe60008000818 */
[----:B------:R-:W-:Y:S02]  /*19c0*/  WARPGROUP.DEPBAR.LE gsb0, 0x0 ;  /* 0x00008000000079c5 */ /* 0x000fe40000010000 */
[----:B------:R-:W-:Y:S05]  /*19d0*/  @!P2 BRA `(.L_x_22) ;  /* 0x000000040028a947 */ /* 0x000fea0003800000 */
[----:B------:R-:W-:Y:S01]  /*19e0*/  UIADD3 UR5, UR41, 0x1, URZ ;  /* 0x0000000129057890 */ /* 0x000fe2000fffe03f */
[----:B01----:R-:W-:Y:S02]  /*19f0*/  IMAD.U32 R0, RZ, RZ, UR44 ;  /* 0x0000002cff007e24 */ /* 0x003fe4000f8e00ff */
[----:B------:R-:W-:Y:S01]  /*1a00*/  IMAD.U32 R3, RZ, RZ, UR41 ;  /* 0x00000029ff037e24 */ /* 0x000fe2000f8e00ff */
[----:B------:R-:W-:-:S04]  /*1a10*/  UISETP.NE.AND UP0, UPT, UR5, 0x3, UPT ;  /* 0x000000030500788c */ /* 0x000fc8000bf05270 */
[----:B------:R-:W-:Y:S02]  /*1a20*/  USEL UR6, URZ, 0x1, UP0 ;  /* 0x000000013f067887 */ /* 0x000fe40008000000 */
[----:B------:R-:W-:Y:S02]  /*1a30*/  USEL UR5, UR5, URZ, UP0 ;  /* 0x0000003f05057287 */ /* 0x000fe40008000000 */
[----:B------:R-:W-:-:S06]  /*1a40*/  ULOP3.LUT UR6, UR40, UR6, URZ, 0x3c, !UPT ;  /* 0x0000000628067292 */ /* 0x000fcc000f8e3c3f */
[----:B------:R-:W-:-:S07]  /*1a50*/  IMAD.U32 R7, RZ, RZ, UR6 ;  /* 0x00000006ff077e24 */ /* 0x000fce000f8e00ff */
.L_x_29:
[----:B------:R-:W-:Y:S05]  /*1a60*/  @!P0 BRA `(.L_x_23) ;  /* 0x0000000000048947 */ /* 0x000fea0003800000 */
[----:B------:R-:W-:Y:S01]  /*1a70*/  BPT.TRAP 0x1 ;  /* 0x000000040000795c */ /* 0x000fe20000300000 */
.L_x_23:
[----:B------:R-:W0:Y:S01]  /*1a80*/  S2UR UR7, SR_CgaCtaId ;  /* 0x00000000000779c3 */ /* 0x000e220000008800 */
[----:B------:R-:W-:Y:S01]  /*1a90*/  UMOV UR6, 0x400 ;  /* 0x0000040000067882 */ /* 0x000fe20000000000 */
[----:B------:R-:W-:Y:S01]  /*1aa0*/  IMAD.U32 R5, RZ, RZ, UR5 ;  /* 0x00000005ff057e24 */ /* 0x000fe2000f8e00ff */
[----:B------:R-:W-:Y:S01]  /*1ab0*/  SHF.L.U32 R4, R7, 0x1f, RZ ;  /* 0x0000001f07047819 */ /* 0x000fe200000006ff */
[----:B0-----:R-:W-:-:S06]  /*1ac0*/  ULEA UR6, UR7, UR6, 0x18 ;  /* 0x0000000607067291 */ /* 0x001fcc000f8ec03f */
[----:B------:R-:W-:-:S04]  /*1ad0*/  IMAD.U32 R6, RZ, RZ, UR6 ;  /* 0x00000006ff067e24 */ /* 0x000fc8000f8e00ff */
[----:B------:R-:W-:-:S04]  /*1ae0*/  IMAD R5, R5, 0x8, R6 ;  /* 0x0000000805057824 */ /* 0x000fc800078e0206 */
[----:B------:R0:W1:Y:S01]  /*1af0*/  SYNCS.PHASECHK.TRANS64.TRYWAIT P1, [R5+URZ], R4 ;  /* 0x00000004050075a7 */ /* 0x000062000802017f */
[----:B------:R-:W-:Y:S05]  /*1b00*/  @!P0 BRA `(.L_x_24) ;  /* 0x0000000000048947 */ /* 0x000fea0003800000 */
[----:B------:R-:W-:Y:S01]  /*1b10*/  BPT.TRAP 0x1 ;  /* 0x000000040000795c */ /* 0x000fe20000300000 */
.L_x_24:
[----:B-1----:R-:W-:Y:S05]  /*1b20*/  @P1 BRA `(.L_x_25) ;  /* 0x0000000000081947 */ /* 0x002fea0003800000 */
[----:B------:R-:W1:Y:S02]  /*1b30*/  SYNCS.PHASECHK.TRANS64.TRYWAIT P1, [R5+URZ], R4 ;  /* 0x00000004050075a7 */ /* 0x000e64000802017f */
[----:B-1----:R-:W-:Y:S05]  /*1b40*/  @!P1 BRA `(.L_x_26) ;  /* 0x00000060007c9947 */ /* 0x002fea0003800000 */
.L_x_25:
[----:B------:R-:W-:Y:S01]  /*1b50*/  ULEA UR6, UR5, UR45, 0xa ;  /* 0x0000002d05067291 */ /* 0x000fe2000f8e503f */
[----:B------:R-:W-:Y:S01]  /*1b60*/  WARPGROUP.ARRIVE ;  /* 0x00000000000079c5 */ /* 0x000fe20000000000 */
[----:B------:R-:W-:Y:S01]  /*1b70*/  ULEA UR7, UR5, UR4, 0xa ;  /* 0x0000000405077291 */ /* 0x000fe2000f8e503f */
[----:B------:R-:W-:Y:S01]  /*1b80*/  UMOV UR9, 0x40000040 ;  /* 0x4000004000097882 */ /* 0x000fe20000000000 */
[----:B------:R-:W-:-:S03]  /*1b90*/  UMOV UR11, 0x40000040 ;  /* 0x40000040000b7882 */ /* 0x000fc60000000000 */
[----:B------:R-:W-:Y:S02]  /*1ba0*/  UMOV UR8, UR6 ;  /* 0x0000000600087c82 */ /* 0x000fe40008000000 */
[----:B------:R-:W-:Y:S02]  /*1bb0*/  UMOV UR10, UR7 ;  /* 0x00000007000a7c82 */ /* 0x000fe40008000000 */
[----:B------:R-:W-:Y:S01]  /*1bc0*/  HGMMA.64x128x16.F32 R24, gdesc[UR8], R24, gsb0 ;  /* 0x01e00000081879f0 */ /* 0x000fe20008000818 */
[----:B------:R-:W-:Y:S02]  /*1bd0*/  UIADD3 UR8, UR6, 0x2, URZ ;  /* 0x0000000206087890 */ /* 0x000fe4000fffe03f */
[----:B------:R-:W-:Y:S01]  /*1be0*/  UIADD3 UR10, UR7, 0x2, URZ ;  /* 0x00000002070a7890 */ /* 0x000fe2000fffe03f */
[----:B------:R-:W-:Y:S01]  /*1bf0*/  UMOV UR9, 0x40000040 ;  /* 0x4000004000097882 */ /* 0x000fe20000000000 */
[----:B------:R-:W-:Y:S01]  /*1c00*/  UMOV UR11, 0x40000040 ;  /* 0x40000040000b7882 */ /* 0x000fe20000000000 */
[----:B------:R-:W-:-:S02]  /*1c10*/  WARPGROUP.DEPBAR.LE gsb0, 0x0 ;  /* 0x00008000000079c5 */ /* 0x000fc40000010000 */
        /* <DEDUP_REMOVED lines=18> */
[----:B------:R-:W-:Y:S01]  /*1d40*/  BPT.TRAP 0x1 ;  /* 0x000000040000795c */ /* 0x000fe20000300000 */
.L_x_27:
[----:B------:R-:W-:-:S13]  /*1d50*/  ISETP.NE.AND P1, PT, R22, RZ, PT ;  /* 0x000000ff1600720c */ /* 0x000fda0003f25270 */
[----:B01----:R-:W-:-:S04]  /*1d60*/  @P1 IMAD R4, R3, 0x8, R6 ;  /* 0x0000000803041824 */ /* 0x003fc800078e0206 */
[----:B------:R-:W-:-:S05]  /*1d70*/  @P1 VIADD R4, R4, 0x18 ;  /* 0x0000001804041836 */ /* 0x000fca0000000000 */
[----:B------:R-:W-:-:S04]  /*1d80*/  @P1 PRMT R4, R19, 0x654, R4 ;  /* 0x0000065413041816 */ /* 0x000fc80000000004 */
[----:B------:R0:W-:Y:S01]  /*1d90*/  @P1 SYNCS.ARRIVE.TRANS64.RED.A1T0 RZ, [R4+URZ], RZ ;  /* 0x000000ff04ff19a7 */ /* 0x0001e2000810043f */
[----:B------:R-:W-:-:S13]  /*1da0*/  ISETP.GT.U32.AND P1, PT, R18, 0x1, PT ;  /* 0x000000011200780c */ /* 0x000fda0003f24070 */
[----:B0-----:R-:W-:Y:S05]  /*1db0*/  @P1 BRA `(.L_x_28) ;  /* 0x0000000000041947 */ /* 0x001fea0003800000 */
[----:B------:R-:W-:Y:S01]  /*1dc0*/  BPT.TRAP 0x1 ;  /* 0x000000040000795c */ /* 0x000fe20000300000 */
.L_x_28:
[----:B------:R-:W-:Y:S01]  /*1dd0*/  UIADD3 UR5, UR5, 0x1, URZ ;  /* 0x0000000105057890 */ /* 0x000fe2000fffe03f */
[C---:B------:R-:W-:Y:S01]  /*1de0*/  ISETP.GT.AND P2, PT, R0.reuse, 0x1, PT ;  /* 0x000000010000780c */ /* 0x040fe20003f44270 */
[----:B------:R-:W-:Y:S02]  /*1df0*/  VIADD R3, R3, 0x1 ;  /* 0x0000000103037836 */ /* 0x000fe40000000000 */
[----:B------:R-:W-:Y:S01]  /*1e00*/  UISETP.NE.AND UP0, UPT, UR5, 0x3, UPT ;  /* 0x000000030500788c */ /* 0x000fe2000bf05270 */
[----:B------:R-:W-:Y:S02]  /*1e10*/  VIADD R0, R0, 0xffffffff ;  /* 0xffffffff00007836 */ /* 0x000fe40000000000 */
[C---:B------:R-:W-:Y:S01]  /*1e20*/  ISETP.NE.AND P1, PT, R3.reuse, 0x3, PT ;  /* 0x000000030300780c */ /* 0x040fe20003f25270 */
[----:B------:R-:W-:Y:S02]  /*1e30*/  USEL UR6, URZ, 0x1, UP0 ;  /* 0x000000013f067887 */ /* 0x000fe40008000000 */
[----:B------:R-:W-:Y:S01]  /*1e40*/  USEL UR5, UR5, URZ, UP0 ;  /* 0x0000003f05057287 */ /* 0x000fe20008000000 */
[----:B------:R-:W-:-:S03]  /*1e50*/  SEL R3, R3, RZ, P1 ;  /* 0x000000ff03037207 */ /* 0x000fc60000800000 */
[----:B------:R-:W-:Y:S01]  /*1e60*/  LOP3.LUT R7, R7, UR6, RZ, 0x3c, !PT ;  /* 0x0000000607077c12 */ /* 0x000fe2000f8e3cff */
[----:B------:R-:W-:Y:S07]  /*1e70*/  @P2 BRA `(.L_x_29) ;  /* 0xfffffff800f82947 */ /* 0x000fee000383ffff */
.L_x_22:
[----:B01----:R-:W0:Y:S02]  /*1e80*/  LDC R0, c[0x0][0x28c] ;  /* 0x0000a300ff007b82 */ /* 0x003e240000000800 */
[----:B0-----:R-:W-:-:S13]  /*1e90*/  ISETP.GE.AND P1, PT, R0, 0x1, PT ;  /* 0x000000010000780c */ /* 0x001fda0003f26270 */
[----:B------:R-:W-:Y:S05]  /*1ea0*/  @!P1 BRA `(.L_x_30) ;  /* 0x0000000000449947 */ /* 0x000fea0003800000 */
[----:B------:R-:W-:Y:S05]  /*1eb0*/  @!P0 BRA `(.L_x_31) ;  /* 0x0000000000048947 */ /* 0x000fea0003800000 */
[----:B------:R-:W-:Y:S01]  /*1ec0*/  BPT.TRAP 0x1 ;  /* 0x000000040000795c */ /* 0x000fe20000300000 */
.L_x_31:
[----:B------:R-:W-:-:S13]  /*1ed0*/  ISETP.NE.AND P0, PT, R22, RZ, PT ;  /* 0x000000ff1600720c */ /* 0x000fda0003f05270 */
[----:B------:R-:W-:-:S05]  /*1ee0*/  VOTEU.ANY UP0, P0 ;  /* 0x00000000003f7886 */ /* 0x000fca0000000100 */
[----:B------:R-:W-:-:S06]  /*1ef0*/  @UP0 UIADD3 UR4, UR44, UR41, URZ ;  /* 0x000000292c040290 */ /* 0x000fcc000fffe03f */
[----:B------:R-:W-:Y:S02]  /*1f00*/  IMAD.U32 R4, RZ, RZ, UR4 ;  /* 0x00000004ff047e24 */ /* 0x000fe4000f8e00ff */
[----:B------:R-:W-:Y:S02]  /*1f10*/  IMAD.U32 R3, RZ, RZ, UR4 ;  /* 0x00000004ff037e24 */ /* 0x000fe4000f8e00ff */
[----:B------:R-:W-:-:S05]  /*1f20*/  @P0 IMAD.WIDE.U32 R4, R4, -0x55555555, RZ ;  /* 0xaaaaaaab04040825 */ /* 0x000fca00078e00ff */
[----:B------:R-:W-:-:S05]  /*1f30*/  @P0 SHF.R.U32.HI R0, RZ, 0x1, R5 ;  /* 0x00000001ff000819 */ /* 0x000fca0000011605 */
[----:B------:R-:W-:-:S04]  /*1f40*/  @P0 IMAD R0, R0, -0x3, R3 ;  /* 0xfffffffd00000824 */ /* 0x000fc800078e0203 */
[----:B------:R-:W-:-:S04]  /*1f50*/  @P0 IMAD R0, R0, 0x8, R6 ;  /* 0x0000000800000824 */ /* 0x000fc800078e0206 */
[----:B------:R-:W-:-:S05]  /*1f60*/  @P0 VIADD R0, R0, 0x18 ;  /* 0x0000001800000836 */ /* 0x000fca0000000000 */
[----:B------:R-:W-:-:S04]  /*1f70*/  @P0 PRMT R0, R19, 0x654, R0 ;  /* 0x0000065413000816 */ /* 0x000fc80000000000 */
[----:B------:R0:W-:Y:S01]  /*1f80*/  @P0 SYNCS.ARRIVE.TRANS64.RED.A1T0 RZ, [R0+URZ], RZ ;  /* 0x000000ff00ff09a7 */ /* 0x0001e2000810043f */
[----:B------:R-:W-:-:S13]  /*1f90*/  ISETP.GT.U32.AND P0, PT, R18, 0x1, PT ;  /* 0x000000011200780c */ /* 0x000fda0003f04070 */
[----:B0-----:R-:W-:Y:S05]  /*1fa0*/  @P0 BRA `(.L_x_30) ;  /* 0x0000000000040947 */ /* 0x001fea0003800000 */
[----:B------:R-:W-:Y:S01]  /*1fb0*/  BPT.TRAP 0x1 ;  /* 0x000000040000795c */ /* 0x000fe20000300000 */
.L_x_30:
[----:B------:R-:W-:Y:S01]  /*1fc0*/  IMAD.SHL.U32 R100, R100, 0x80, RZ ;  /* 0x0000008064647824 */ /* 0x000fe200078e00ff */
[----:B------:R-:W-:Y:S01]  /*1fd0*/  UIADD3 UR41, UR43, UR41, URZ ;  /* 0x000000292b297290 */ /* 0x000fe2000fffe03f */
[----:B------:R-:W-:Y:S01]  /*1fe0*/  SHF.R.S32.HI R11, RZ, 0x1f, R101 ;  /* 0x0000001fff0b7819 */ /* 0x000fe20000011465 */
[----:B------:R-:W-:Y:S01]  /*1ff0*/  UISETP.GE.U32.AND UP1, UPT, UR43, 0x3, UPT ;  /* 0x000000032b00788c */ /* 0x000fe2000bf26070 */
[----:B------:R-:W-:Y:S01]  /*2000*/  IMAD.SHL.U32 R6, R103, 0x80, RZ ;  /* 0x0000008067067824 */ /* 0x000fe200078e00ff */
[----:B------:R-:W-:Y:S01]  /*2010*/  ULDC UR7, c[0x0][0x288] ;  /* 0x0000a20000077ab9 */ /* 0x000fe20000000800 */
[C---:B------:R-:W-:Y:S01]  /*2020*/  LOP3.LUT R8, R100.reuse, 0x6, R95, 0xf8, !PT ;  /* 0x0000000664087812 */ /* 0x040fe200078ef85f */
[----:B------:R-:W-:Y:S01]  /*2030*/  UISETP.GT.U32.AND UP0, UPT, UR41, 0x2, UPT ;  /* 0x000000022900788c */ /* 0x000fe2000bf04070 */
[----:B------:R-:W-:Y:S01]  /*2040*/  ISETP.GE.AND P0, PT, R100, UR7, PT ;  /* 0x0000000764007c0c */ /* 0x000fe2000bf06270 */
[----:B------:R-:W-:Y:S01]  /*2050*/  ULDC.64 UR4, c[0x0][0x5d0] ;  /* 0x0001740000047ab9 */ /* 0x000fe20000000a00 */
[--C-:B------:R-:W-:Y:S01]  /*2060*/  SHF.R.S32.HI R9, RZ, 0x1f, R8.reuse ;  /* 0x0000001fff097819 */ /* 0x100fe20000011408 */
[----:B------:R-:W-:Y:S01]  /*2070*/  ULDC UR10, c[0x0][0x284] ;  /* 0x0000a100000a7ab9 */ /* 0x000fe20000000800 */
[----:B------:R-:W-:Y:S01]  /*2080*/  IMAD R0, R11, UR4, RZ ;  /* 0x000000040b007c24 */ /* 0x000fe2000f8e02ff */
[----:B------:R-:W-:Y:S01]  /*2090*/  UISETP.LT.U32.AND UP0, UPT, UR43, 0x3, UP0 ;  /* 0x000000032b00788c */ /* 0x000fe20008701070 */
[----:B------:R-:W-:Y:S01]  /*20a0*/  ISETP.GE.OR P0, PT, R6, UR10, P0 ;  /* 0x0000000a06007c0c */ /* 0x000fe20008706670 */
[----:B------:R-:W-:Y:S01]  /*20b0*/  IMAD.WIDE.U32 R4, R101, UR4, R8 ;  /* 0x0000000465047c25 */ /* 0x000fe2000f8e0008 */
[----:B------:R-:W-:Y:S01]  /*20c0*/  ULDC.64 UR8, c[0x0][0x5c8] ;  /* 0x0001720000087ab9 */ /* 0x000fe20000000a00 */
[----:B------:R-:W-:-:S02]  /*20d0*/  USEL UR6, URZ, 0x1, !UP0 ;  /* 0x000000013f067887 */ /* 0x000fc4000c000000 */
[----:B------:R-:W-:Y:S01]  /*20e0*/  IMAD R3, R101, UR5, R0 ;  /* 0x0000000565037c24 */ /* 0x000fe2000f8e0200 */
[----:B------:R-:W-:Y:S01]  /*20f0*/  @UP1 UIMAD.WIDE.U32 UR4, UR41, -0x55555555, URZ ;  /* 0xaaaaaaab290418a5 */ /* 0x000fe2000f8e003f */
[----:B------:R-:W-:Y:S01]  /*2100*/  IMAD.WIDE R104, R103, 0x80, R88 ;  /* 0x0000008067687825 */ /* 0x000fe200078e0258 */
[----:B------:R-:W-:Y:S02]  /*2110*/  ULOP3.LUT UR40, UR40, UR6, URZ, 0x3c, !UPT ;  /* 0x0000000628287292 */ /* 0x000fe4000f8e3c3f */
[----:B------:R-:W-:Y:S01]  /*2120*/  @UP1 USHF.R.U32.HI UR4, URZ, 0x1, UR5 ;  /* 0x000000013f041899 */ /* 0x000fe20008011605 */
[----:B------:R-:W-:Y:S02]  /*2130*/  IMAD.IADD R5, R5, 0x1, R3 ;  /* 0x0000000105057824 */ /* 0x000fe400078e0203 */
[----:B------:R-:W-:Y:S01]  /*2140*/  IMAD R3, R105, UR8, RZ ;  /* 0x0000000869037c24 */ /* 0x000fe2000f8e02ff */
[----:B------:R-:W-:Y:S01]  /*2150*/  @UP1 ULOP3.LUT UR40, UR40, 0x1, UR4, 0x78, !UPT ;  /* 0x0000000128281892 */ /* 0x000fe2000f8e7804 */
[----:B------:R-:W-:-:S04]  /*2160*/  IMAD.WIDE.U32 R106, R104, UR8, R4 ;  /* 0x00000008686a7c25 */ /* 0x000fc8000f8e0004 */
[----:B------:R-:W-:Y:S02]  /*2170*/  IMAD R7, R104, UR9, R3 ;  /* 0x0000000968077c24 */ /* 0x000fe4000f8e0203 */
[----:B------:R-:W-:Y:S01]  /*2180*/  IMAD.MOV.U32 R0, RZ, RZ, -0x1 ;  /* 0xffffffffff007424 */ /* 0x000fe200078e00ff */
[----:B------:R-:W-:Y:S06]  /*2190*/  @P0 BRA `(.L_x_32) ;  /* 0x00000040001c0947 */ /* 0x000fec0003800000 */
[----:B-----5:R-:W-:Y:S01]  /*21a0*/  FSETP.NEU.AND P0, PT, R90, RZ, PT ;  /* 0x000000ff5a00720b */ /* 0x020fe20003f0d000 */
[----:B------:R-:W-:Y:S01]  /*21b0*/  IMAD.IADD R4, R94, 0x1, -R100 ;  /* 0x000000015e047824 */ /* 0x000fe200078e0a64 */
[----:B------:R-:W-:Y:S01]  /*21c0*/  BSSY B0, `(.L_x_32) ;  /* 0x0000404000007945 */ /* 0x000fe20003800000 */
[----:B------:R-:W-:Y:S02]  /*21d0*/  IMAD.IADD R3, R99, 0x1, -R6 ;  /* 0x0000000163037824 */ /* 0x000fe400078e0a06 */
[----:B------:R-:W-:Y:S01]  /*21e0*/  IMAD.IADD R103, R107, 0x1, R7 ;  /* 0x000000016b677824 */ /* 0x000fe200078e0207 */
[----:B------:R-:W-:-:S04]  /*21f0*/  ISETP.GT.AND P2, PT, R4, RZ, PT ;  /* 0x000000ff0400720c */ /* 0x000fc80003f44270 */
[----:B------:R-:W-:-:S03]  /*2200*/  ISETP.GT.AND P1, PT, R3, RZ, P2 ;  /* 0x000000ff0300720c */ /* 0x000fc60001724270 */
[----:B------:R-:W-:Y:S10]  /*2210*/  @!P0 BRA `(.L_x_33) ;  /* 0x0000002c00288947 */ /* 0x000ff40003800000 */
[----:B------:R-:W0:Y:S01]  /*2220*/  LDC.64 R110, c[0x0][0x5b8] ;  /* 0x00016e00ff6e7b82 */ /* 0x000e220000000a00 */
[----:B------:R-:W-:-:S07]  /*2230*/  ULDC.64 UR4, c[0x0][0x5c0] ;  /* 0x0001700000047ab9 */ /* 0x000fce0000000a00 */
[----:B------:R-:W1:Y:S08]  /*2240*/  LDC.64 R112, c[0x0][0x5b0] ;  /* 0x00016c00ff707b82 */ /* 0x000e700000000a00 */
[----:B------:R-:W2:Y:S01]  /*2250*/  LDC.64 R114, c[0x0][0x5a8] ;  /* 0x00016a00ff727b82 */ /* 0x000ea20000000a00 */
[-C--:B0-----:R-:W-:Y:S02]  /*2260*/  IMAD R6, R11, R110.reuse, RZ ;  /* 0x0000006e0b067224 */ /* 0x081fe400078e02ff */
[----:B------:R-:W-:-:S04]  /*2270*/  IMAD.WIDE.U32 R108, R101, R110, R8 ;  /* 0x0000006e656c7225 */ /* 0x000fc800078e0008 */
[----:B------:R-:W-:Y:S02]  /*2280*/  IMAD R107, R101, R111, R6 ;  /* 0x0000006f656b7224 */ /* 0x000fe400078e0206 */
[-C--:B-1----:R-:W-:Y:S02]  /*2290*/  IMAD R5, R105, R112.reuse, RZ ;  /* 0x0000007069057224 */ /* 0x082fe400078e02ff */
[----:B------:R-:W-:Y:S02]  /*22a0*/  IMAD.IADD R13, R109, 0x1, R107 ;  /* 0x000000016d0d7824 */ /* 0x000fe400078e026b */
[----:B------:R-:W-:Y:S02]  /*22b0*/  IMAD.MOV.U32 R12, RZ, RZ, R108 ;  /* 0x000000ffff0c7224 */ /* 0x000fe400078e006c */
[C---:B------:R-:W-:Y:S02]  /*22c0*/  IMAD R111, R104.reuse, R113, R5 ;  /* 0x00000071686f7224 */ /* 0x040fe400078e0205 */
[----:B------:R-:W-:-:S04]  /*22d0*/  IMAD.WIDE.U32 R6, R104, R112, R12 ;  /* 0x0000007068067225 */ /* 0x000fc800078e000c */
[----:B------:R-:W-:Y:S01]  /*22e0*/  IMAD.IADD R5, R7, 0x1, R111 ;  /* 0x0000000107057824 */ /* 0x000fe200078e026f */
[----:B--2---:R-:W-:-:S04]  /*22f0*/  LEA R14, P0, R6, R114, 0x1 ;  /* 0x00000072060e7211 */ /* 0x004fc800078008ff */
[----:B------:R-:W-:-:S05]  /*2300*/  LEA.HI.X R15, R6, R115, R5, 0x1, P0 ;  /* 0x00000073060f7211 */ /* 0x000fca00000f0c05 */
[----:B------:R0:W2:Y:S01]  /*2310*/  @P1 LDG.E.LTC128B.U16 R5, desc[UR38][R14.64] ;  /* 0x000000260e051981 */ /* 0x0000a2000c1e1520 */
[----:B------:R-:W-:Y:S01]  /*2320*/  LEA R10, P0, R106, UR4, 0x1 ;  /* 0x000000046a0a7c11 */ /* 0x000fe2000f8008ff */
[----:B------:R-:W-:Y:S01]  /*2330*/  IMAD.WIDE.U32 R6, R104, R112, R8 ;  /* 0x0000007068067225 */ /* 0x000fe200078e0008 */
[----:B------:R-:W-:Y:S03]  /*2340*/  BSSY B1, `(.L_x_34) ;  /* 0x0000012000017945 */ /* 0x000fe60003800000 */
[----:B------:R-:W-:Y:S02]  /*2350*/  IMAD.IADD R7, R111, 0x1, R7 ;  /* 0x000000016f077824 */ /* 0x000fe400078e0207 */
[----:B------:R-:W-:Y:S01]  /*2360*/  IMAD.WIDE.U32 R20, R101, R110, R6 ;  /* 0x0000006e65147225 */ /* 0x000fe200078e0006 */
[----:B0-----:R-:W-:-:S03]  /*2370*/  SHF.L.U64.HI R15, R112, 0x3, R113 ;  /* 0x00000003700f7819 */ /* 0x001fc60000010271 */
[----:B------:R-:W-:Y:S01]  /*2380*/  IMAD.IADD R7, R107, 0x1, R21 ;  /* 0x000000016b077824 */ /* 0x000fe200078e0215 */
[----:B------:R-:W-:Y:S01]  /*2390*/  LEA R6, P4, R20, R114, 0x1 ;  /* 0x0000007214067211 */ /* 0x000fe200078808ff */
[----:B------:R-:W-:-:S03]  /*23a0*/  IMAD.SHL.U32 R14, R112, 0x8, RZ ;  /* 0x00000008700e7824 */ /* 0x000fc600078e00ff */
[----:B------:R-:W-:Y:S01]  /*23b0*/  LEA.HI.X R7, R20, R115, R7, 0x1, P4 ;  /* 0x0000007314077211 */ /* 0x000fe200020f0c07 */
[----:B--2---:R-:W-:-:S05]  /*23c0*/  HADD2.F32 R11, -RZ, R5.H0_H0 ;  /* 0x20000005ff0b7230 */ /* 0x004fca0000004100 */
[----:B------:R-:W-:-:S04]  /*23d0*/  FMUL R11, R11, R90 ;  /* 0x0000005a0b0b7220 */ /* 0x000fc80000400000 */
[----:B------:R-:W-:Y:S01]  /*23e0*/  FFMA R24, R24, R23, R11 ;  /* 0x0000001718187223 */ /* 0x000fe2000000000b */
[----:B------:R-:W-:Y:S02]  /*23f0*/  LEA.HI.X R11, R106, UR5, R103, 0x1, P0 ;  /* 0x000000056a0b7c11 */ /* 0x000fe400080f0c67 */
[----:B------:R-:W-:Y:S02]  /*2400*/  ISETP.GT.AND P0, PT, R4, 0x1, PT ;  /* 0x000000010400780c */ /* 0x000fe40003f04270 */
[----:B------:R-:W-:Y:S02]  /*2410*/  F2FP.F16.F32.PACK_AB R24, RZ, R24 ;  /* 0x00000018ff18723e */ /* 0x000fe400000000ff */
[----:B------:R-:W-:-:S03]  /*2420*/  ISETP.GT.AND P3, PT, R3, RZ, P0 ;  /* 0x000000ff0300720c */ /* 0x000fc60000764270 */
[----:B------:R0:W-:Y:S10]  /*2430*/  @P1 STG.E.U16 desc[UR38][R10.64], R24 ;  /* 0x000000180a001986 */ /* 0x0001f4000c101526 */
[----:B------:R-:W-:Y:S05]  /*2440*/  @!P3 BRA `(.L_x_35) ;  /* 0x000000000004b947 */ /* 0x000fea0003800000 */
[----:B------:R1:W5:Y:S02]  /*2450*/  LDG.E.LTC128B.U16 R5, desc[UR38][R6.64+0x2] ;  /* 0x0000022606057981 */ /* 0x000364000c1e1520 */
.L_x_35:
[----:B------:R-:W-:Y:S05]  /*2460*/  BSYNC B1 ;  /* 0x0000000000017941 */ /* 0x000fea0003800000 */
.L_x_34:
[----:B-----5:R-:W-:Y:S01]  /*2470*/  HADD2.F32 R103, -RZ, R5.H0_H0 ;  /* 0x20000005ff677230 */ /* 0x020fe20000004100 */
[----:B------:R-:W-:Y:S01]  /*2480*/  ISETP.GT.AND P2, PT, R3, 0x8, P2 ;  /* 0x000000080300780c */ /* 0x000fe20001744270 */
[----:B------:R-:W-:Y:S01]  /*2490*/  IMAD.WIDE.U32 R20, R104, R112, R14 ;  /* 0x0000007068147225 */ /* 0x000fe200078e000e */
[----:B0-----:R-:W-:-:S03]  /*24a0*/  PRMT R24, R5, 0x7610, R24 ;  /* 0x0000761005187816 */ /* 0x001fc60000000018 */
[----:B------:R-:W-:Y:S01]  /*24b0*/  FMUL R12, R103, R90 ;  /* 0x0000005a670c7220 */ /* 0x000fe20000400000 */
[----:B------:R-:W-:Y:S01]  /*24c0*/  IMAD.IADD R111, R111, 0x1, R21 ;  /* 0x000000016f6f7824 */ /* 0x000fe200078e0215 */
[----:B------:R-:W-:Y:S02]  /*24d0*/  IADD3 R108, P1, R108, R20, RZ ;  /* 0x000000146c6c7210 */ /* 0x000fe40007f3e0ff */
[----:B------:R-:W-:-:S03]  /*24e0*/  FFMA R12, R25, R23, R12 ;  /* 0x00000017190c7223 */ /* 0x000fc6000000000c */
[----:B------:R-:W-:Y:S01]  /*24f0*/  IMAD.X R13, R111, 0x1, R13, P1 ;  /* 0x000000016f0d7824 */ /* 0x000fe200008e060d */
[C---:B------:R-:W-:Y:S02]  /*2500*/  LEA R14, P1, R108.reuse, R114, 0x1 ;  /* 0x000000726c0e7211 */ /* 0x040fe400078208ff */
[----:B------:R-:W-:Y:S02]  /*2510*/  F2FP.F16.F32.PACK_AB R12, RZ, R12 ;  /* 0x0000000cff0c723e */ /* 0x000fe400000000ff */
[----:B------:R-:W-:Y:S02]  /*2520*/  LEA.HI.X R15, R108, R115, R13, 0x1, P1 ;  /* 0x000000736c0f7211 */ /* 0x000fe400008f0c0d */
[----:B------:R-:W-:-:S05]  /*2530*/  PRMT R21, R12, 0x7610, R21 ;  /* 0x000076100c157816 */ /* 0x000fca0000000015 */
[----:B------:R0:W-:Y:S04]  /*2540*/  @P3 STG.E.U16 desc[UR38][R10.64+0x2], R21 ;  /* 0x000002150a003986 */ /* 0x0001e8000c101526 */
[----:B------:R-:W2:Y:S01]  /*2550*/  @P2 LDG.E.LTC128B.U16 R24, desc[UR38][R14.64] ;  /* 0x000000260e182981 */ /* 0x000ea2000c1e1520 */
[----:B------:R-:W-:Y:S01]  /*2560*/  IADD3 R20, P1, R8, R20, RZ ;  /* 0x0000001408147210 */ /* 0x000fe20007f3e0ff */
[----:B------:R-:W-:Y:S01]  /*2570*/  BSSY B1, `(.L_x_36) ;  /* 0x0000011000017945 */ /* 0x000fe20003800000 */
[----:B------:R-:W-:Y:S02]  /*2580*/  SHF.L.U64.HI R13, R91, 0x1, R92 ;  /* 0x000000015b0d7819 */ /* 0x000fe4000001025c */
[----:B------:R-:W-:Y:S01]  /*2590*/  ISETP.GT.AND P0, PT, R3, 0x8, P0 ;  /* 0x000000080300780c */ /* 0x000fe20000704270 */
[----:B0-----:R-:W-:Y:S01]  /*25a0*/  IMAD.X R21, R9, 0x1, R111, P1 ;  /* 0x0000000109157824 */ /* 0x001fe200008e066f */
[----:B------:R-:W-:Y:S01]  /*25b0*/  LEA R12, P1, R91, R10, 0x1 ;  /* 0x0000000a5b0c7211 */ /* 0x000fe200078208ff */
[----:B------:R-:W-:-:S04]  /*25c0*/  IMAD.WIDE.U32 R20, R101, R110, R20 ;  /* 0x0000006e65147225 */ /* 0x000fc800078e0014 */
[----:B------:R-:W-:Y:S01]  /*25d0*/  IMAD.X R13, R13, 0x1, R11, P1 ;  /* 0x000000010d0d7824 */ /* 0x000fe200008e060b */
[----:B------:R-:W-:Y:S01]  /*25e0*/  LEA R8, P3, R20, R114, 0x1 ;  /* 0x0000007214087211 */ /* 0x000fe200078608ff */
[----:B------:R-:W-:-:S05]  /*25f0*/  IMAD.IADD R9, R107, 0x1, R21 ;  /* 0x000000016b097824 */ /* 0x000fca00078e0215 */
[----:B------:R-:W-:Y:S01]  /*2600*/  LEA.HI.X R9, R20, R115, R9, 0x1, P3 ;  /* 0x0000007314097211 */ /* 0x000fe200018f0c09 */
[----:B--2---:R-:W-:-:S05]  /*2610*/  HADD2.F32 R5, -RZ, R24.H0_H0 ;  /* 0x20000018ff057230 */ /* 0x004fca0000004100 */
[----:B------:R-:W-:-:S04]  /*2620*/  FMUL R5, R5, R90 ;  /* 0x0000005a05057220 */ /* 0x000fc80000400000 */
[----:B------:R-:W-:-:S05]  /*2630*/  FFMA R5, R26, R23, R5 ;  /* 0x000000171a057223 */ /* 0x000fca0000000005 */
[----:B------:R-:W-:-:S05]  /*2640*/  F2FP.F16.F32.PACK_AB R5, RZ, R5 ;  /* 0x00000005ff05723e */ /* 0x000fca00000000ff */
[----:B------:R0:W-:Y:S01]  /*2650*/  @P2 STG.E.U16 desc[UR38][R12.64], R5 ;  /* 0x000000050c002986 */ /* 0x0001e2000c101526 */
[----:B------:R-:W-:Y:S05]  /*2660*/  @!P0 BRA `(.L_x_37) ;  /* 0x0000000000048947 */ /* 0x000fea0003800000 */
[----:B------:R2:W5:Y:S02]  /*2670*/  LDG.E.LTC128B.U16 R24, desc[UR38][R8.64+0x2] ;  /* 0x0000022608187981 */ /* 0x000564000c1e1520 */
.L_x_37:
[----:B------:R-:W-:Y:S05]  /*2680*/  BSYNC B1 ;  /* 0x0000000000017941 */ /* 0x000fea0003800000 */
.L_x_36:
[----:B0----5:R-:W-:Y:S01]  /*2690*/  HADD2.F32 R5, -RZ, R24.H0_H0 ;  /* 0x20000018ff057230 */ /* 0x021fe20000004100 */
[----:B------:R-:W-:Y:S01]  /*26a0*/  ISETP.GT.AND P1, PT, R4, 0x8, PT ;  /* 0x000000080400780c */ /* 0x000fe20003f24270 */
[----:B------:R-:W-:Y:S03]  /*26b0*/  BSSY B1, `(.L_x_38) ;  /* 0x0000008000017945 */ /* 0x000fe60003800000 */
[----:B------:R-:W-:Y:S01]  /*26c0*/  FMUL R14, R5, R90 ;  /* 0x0000005a050e7220 */ /* 0x000fe20000400000 */
[----:B------:R-:W-:-:S03]  /*26d0*/  ISETP.GT.AND P2, PT, R3, RZ, P1 ;  /* 0x000000ff0300720c */ /* 0x000fc60000f44270 */
[----:B------:R-:W-:-:S05]  /*26e0*/  FFMA R14, R27, R23, R14 ;  /* 0x000000171b0e7223 */ /* 0x000fca000000000e */
[----:B------:R-:W-:-:S05]  /*26f0*/  F2FP.F16.F32.PACK_AB R14, RZ, R14 ;  /* 0x0000000eff0e723e */ /* 0x000fca00000000ff */
[----:B------:R0:W-:Y:S01]  /*2700*/  @P0 STG.E.U16 desc[UR38][R12.64+0x2], R14 ;  /* 0x0000020e0c000986 */ /* 0x0001e2000c101526 */
[----:B------:R-:W-:Y:S05]  /*2710*/  @!P2 BRA `(.L_x_39) ;  /* 0x000000000004a947 */ /* 0x000fea0003800000 */
[----:B------:R3:W5:Y:S02]  /*2720*/  LDG.E.LTC128B.U16 R24, desc[UR38][R6.64+0x10] ;  /* 0x0000102606187981 */ /* 0x000764000c1e1520 */
.L_x_39:
[----:B------:R-:W-:Y:S05]  /*2730*/  BSYNC B1 ;  /* 0x0000000000017941 */ /* 0x000fea0003800000 */
.L_x_38:
[----:B-----5:R-:W-:Y:S01]  /*2740*/  HADD2.F32 R5, -RZ, R24.H0_H0 ;  /* 0x20000018ff057230 */ /* 0x020fe20000004100 */
        /* <DEDUP_REMOVED lines=9> */
.L_x_41:
[----:B------:R-:W-:Y:S05]  /*27e0*/  BSYNC B1 ;  /* 0x0000000000017941 */ /* 0x000fea0003800000 */
.L_x_40:
[----:B----45:R-:W-:Y:S01]  /*27f0*/  HADD2.F32 R5, -RZ, R24.H0_H0 ;  /* 0x20000018ff057230 */ /* 0x030fe20000004100 */
[----:B------:R-:W-:Y:S01]  /*2800*/  ISETP.GT.AND P1, PT, R3, 0x8, P1 ;  /* 0x000000080300780c */ /* 0x000fe20000f24270 */
[----:B------:R-:W-:Y:S03]  /*2810*/  BSSY B1, `(.L_x_42) ;  /* 0x0000007000017945 */ /* 0x000fe60003800000 */
[----:B0-----:R-:W-:-:S04]  /*2820*/  FMUL R14, R5, R90 ;  /* 0x0000005a050e7220 */ /* 0x001fc80000400000 */
[----:B------:R-:W-:-:S05]  /*2830*/  FFMA R14, R29, R23, R14 ;  /* 0x000000171d0e7223 */ /* 0x000fca000000000e */
[----:B------:R-:W-:-:S05]  /*2840*/  F2FP.F16.F32.PACK_AB R14, RZ, R14 ;  /* 0x0000000eff0e723e */ /* 0x000fca00000000ff */
[----:B------:R0:W-:Y:S01]  /*2850*/  @P3 STG.E.U16 desc[UR38][R10.64+0x12], R14 ;  /* 0x0000120e0a003986 */ /* 0x0001e2000c101526 */
[----:B------:R-:W-:Y:S05]  /*2860*/  @!P1 BRA `(.L_x_43) ;  /* 0x0000000000049947 */ /* 0x000fea0003800000 */
[----:B------:R4:W5:Y:S02]  /*2870*/  LDG.E.LTC128B.U16 R24, desc[UR38][R8.64+0x10] ;  /* 0x0000102608187981 */ /* 0x000964000c1e1520 */
.L_x_43:
[----:B------:R-:W-:Y:S05]  /*2880*/  BSYNC B1 ;  /* 0x0000000000017941 */ /* 0x000fea0003800000 */
.L_x_42:
[----:B-----5:R-:W-:Y:S01]  /*2890*/  HADD2.F32 R5, -RZ, R24.H0_H0 ;  /* 0x20000018ff057230 */ /* 0x020fe20000004100 */
[----:B------:R-:W-:Y:S01]  /*28a0*/  ISETP.GT.AND P0, PT, R3, 0x8, P0 ;  /* 0x000000080300780c */ /* 0x000fe20000704270 */
[----:B------:R-:W-:Y:S03]  /*28b0*/  BSSY B1, `(.L_x_44) ;  /* 0x0000007000017945 */ /* 0x000fe60003800000 */
[----:B------:R-:W-:-:S04]  /*28c0*/  FMUL R5, R5, R90 ;  /* 0x0000005a05057220 */ /* 0x000fc80000400000 */
[----:B------:R-:W-:-:S05]  /*28d0*/  FFMA R5, R30, R23, R5 ;  /* 0x000000171e057223 */ /* 0x000fca0000000005 */
[----:B------:R-:W-:-:S05]  /*28e0*/  F2FP.F16.F32.PACK_AB R5, RZ, R5 ;  /* 0x00000005ff05723e */ /* 0x000fca00000000ff */
[----:B------:R0:W-:Y:S01]  /*28f0*/  @P1 STG.E.U16 desc[UR38][R12.64+0x10], R5 ;  /* 0x000010050c001986 */ /* 0x0001e2000c101526 */
[----:B------:R-:W-:Y:S05]  /*2900*/  @!P0 BRA `(.L_x_45) ;  /* 0x0000000000048947 */ /* 0x000fea0003800000 */
[----:B------:R0:W5:Y:S02]  /*2910*/  LDG.E.LTC128B.U16 R24, desc[UR38][R8.64+0x12] ;  /* 0x0000122608187981 */ /* 0x000164000c1e1520 */
.L_x_45:
[----:B------:R-:W-:Y:S05]  /*2920*/  BSYNC B1 ;  /* 0x0000000000017941 */ /* 0x000fea0003800000 */
.L_x_44:
        /* <DEDUP_REMOVED lines=10> */
.L_x_47:
[----:B------:R-:W-:Y:S05]  /*29d0*/  BSYNC B1 ;  /* 0x0000000000017941 */ /* 0x000fea0003800000 */
.L_x_46:
        /* <DEDUP_REMOVED lines=10> */
.L_x_49:
[----:B------:R-:W-:Y:S05]  /*2a80*/  BSYNC B1 ;  /* 0x0000000000017941 */ /* 0x000fea0003800000 */
.L_x_48:
[----:B0----5:R-:W-:Y:S01]  /*2a90*/  HADD2.F32 R5, -RZ, R24.H0_H0 ;  /* 0x20000018ff057230 */ /* 0x021fe20000004100 */
        /* <DEDUP_REMOVED lines=8> */
.L_x_51:
[----:B------:R-:W-:Y:S05]  /*2b20*/  BSYNC B1 ;  /* 0x0000000000017941 */ /* 0x000fea0003800000 */
.L_x_50:
        /* <DEDUP_REMOVED lines=9> */
.L_x_53:
[----:B------:R-:W-:Y:S05]  /*2bc0*/  BSYNC B1 ;  /* 0x0000000000017941 */ /* 0x000fea0003800000 */
.L_x_52:
        /* <DEDUP_REMOVED lines=10> */
.L_x_55:
[----:B------:R-:W-:Y:S05]  /*2c70*/  BSYNC B1 ;  /* 0x0000000000017941 */ /* 0x000fea0003800000 */
.L_x_54:
        /* <DEDUP_REMOVED lines=10> */
.L_x_57:
[----:B------:R-:W-:Y:S05]  /*2d20*/  BSYNC B1 ;  /* 0x0000000000017941 */ /* 0x000fea0003800000 */
.L_x_56:
        /* <DEDUP_REMOVED lines=9> */
.L_x_59:
[----:B------:R-:W-:Y:S05]  /*2dc0*/  BSYNC B1 ;  /* 0x0000000000017941 */ /* 0x000fea0003800000 */
.L_x_58:
        /* <DEDUP_REMOVED lines=9> */
.L_x_61:
[----:B------:R-:W-:Y:S05]  /*2e60*/  BSYNC B1 ;  /* 0x0000000000017941 */ /* 0x000fea0003800000 */
.L_x_60:
        /* <DEDUP_REMOVED lines=10> */
.L_x_63:
[----:B------:R-:W-:Y:S05]  /*2f10*/  BSYNC B1 ;  /* 0x0000000000017941 */ /* 0x000fea0003800000 */
.L_x_62:
        /* <DEDUP_REMOVED lines=10> */
.L_x_65:
[----:B------:R-:W-:Y:S05]  /*2fc0*/  BSYNC B1 ;  /* 0x0000000000017941 */ /* 0x000fea0003800000 */
.L_x_64:
        /* <DEDUP_REMOVED lines=9> */
.L_x_67:
[----:B------:R-:W-:Y:S05]  /*3060*/  BSYNC B1 ;  /* 0x0000000000017941 */ /* 0x000fea0003800000 */
.L_x_66:
        /* <DEDUP_REMOVED lines=9> */
.L_x_69:
[----:B------:R-:W-:Y:S05]  /*3100*/  BSYNC B1 ;  /* 0x0000000000017941 */ /* 0x000fea0003800000 */
.L_x_68:
        /* <DEDUP_REMOVED lines=10> */
.L_x_71:
[----:B------:R-:W-:Y:S05]  /*31b0*/  BSYNC B1 ;  /* 0x0000000000017941 */ /* 0x000fea0003800000 */
.L_x_70:
        /* <DEDUP_REMOVED lines=10> */
.L_x_73:
[----:B------:R-:W-:Y:S05]  /*3260*/  BSYNC B1 ;  /* 0x0000000000017941 */ /* 0x000fea0003800000 */
.L_x_72:
        /* <DEDUP_REMOVED lines=9> */
.L_x_75:
[----:B------:R-:W-:Y:S05]  /*3300*/  BSYNC B1 ;  /* 0x0000000000017941 */ /* 0x000fea0003800000 */
.L_x_74:
        /* <DEDUP_REMOVED lines=9> */
.L_x_77:
[----:B------:R-:W-:Y:S05]  /*33a0*/  BSYNC B1 ;  /* 0x0000000000017941 */ /* 0x000fea0003800000 */
.L_x_76:
        /* <DEDUP_REMOVED lines=10> */
.L_x_79:
[----:B------:R-:W-:Y:S05]  /*3450*/  BSYNC B1 ;  /* 0x0000000000017941 */ /* 0x000fea0003800000 */
.L_x_78:
        /* <DEDUP_REMOVED lines=10> */
.L_x_81:
[----:B------:R-:W-:Y:S05]  /*3500*/  BSYNC B1 ;  /* 0x0000000000017941 */ /* 0x000fea0003800000 */
.L_x_80:
        /* <DEDUP_REMOVED lines=9> */
.L_x_83:
[----:B------:R-:W-:Y:S05]  /*35a0*/  BSYNC B1 ;  /* 0x0000000000017941 */ /* 0x000fea0003800000 */
.L_x_82:
        /* <DEDUP_REMOVED lines=9> */
.L_x_85:
[----:B------:R-:W-:Y:S05]  /*3640*/  BSYNC B1 ;  /* 0x0000000000017941 */ /* 0x000fea0003800000 */
.L_x_84:
        /* <DEDUP_REMOVED lines=10> */
.L_x_87:
[----:B------:R-:W-:Y:S05]  /*36f0*/  BSYNC B1 ;  /* 0x0000000000017941 */ /* 0x000fea0003800000 */
.L_x_86:
        /* <DEDUP_REMOVED lines=10> */
.L_x_89:
[----:B------:R-:W-:Y:S05]  /*37a0*/  BSYNC B1 ;  /* 0x0000000000017941 */ /* 0x000fea0003800000 */
.L_x_88:
        /* <DEDUP_REMOVED lines=9> */
.L_x_91:
[----:B------:R-:W-:Y:S05]  /*3840*/  BSYNC B1 ;  /* 0x0000000000017941 */ /* 0x000fea0003800000 */
.L_x_90:
        /* <DEDUP_REMOVED lines=9> */
.L_x_93:
[----:B------:R-:W-:Y:S05]  /*38e0*/  BSYNC B1 ;  /* 0x0000000000017941 */ /* 0x000fea0003800000 */
.L_x_92:
        /* <DEDUP_REMOVED lines=10> */
.L_x_95:
[----:B------:R-:W-:Y:S05]  /*3990*/  BSYNC B1 ;  /* 0x0000000000017941 */ /* 0x000fea0003800000 */
.L_x_94:
        /* <DEDUP_REMOVED lines=10> */
.L_x_97:
[----:B------:R-:W-:Y:S05]  /*3a40*/  BSYNC B1 ;  /* 0x0000000000017941 */ /* 0x000fea0003800000 */
.L_x_96:
        /* <DEDUP_REMOVED lines=9> */
.L_x_99:
[----:B------:R-:W-:Y:S05]  /*3ae0*/  BSYNC B1 ;  /* 0x0000000000017941 */ /* 0x000fea0003800000 */
.L_x_98:
        /* <DEDUP_REMOVED lines=9> */
.L_x_101:
[----:B------:R-:W-:Y:S05]  /*3b80*/  BSYNC B1 ;  /* 0x0000000000017941 */ /* 0x000fea0003800000 */
.L_x_100:
        /* <DEDUP_REMOVED lines=10> */
.L_x_103:
[----:B------:R-:W-:Y:S05]  /*3c30*/  BSYNC B1 ;  /* 0x0000000000017941 */ /* 0x000fea0003800000 */
.L_x_102:
        /* <DEDUP_REMOVED lines=10> */
.L_x_105:
[----:B------:R-:W-:Y:S05]  /*3ce0*/  BSYNC B1 ;  /* 0x0000000000017941 */ /* 0x000fea0003800000 */
.L_x_104:
        /* <DEDUP_REMOVED lines=9> */
.L_x_107:
[----:B------:R-:W-:Y:S05]  /*3d80*/  BSYNC B1 ;  /* 0x0000000000017941 */ /* 0x000fea0003800000 */
.L_x_106:
        /* <DEDUP_REMOVED lines=9> */
.L_x_109:
[----:B------:R-:W-:Y:S05]  /*3e20*/  BSYNC B1 ;  /* 0x0000000000017941 */ /* 0x000fea0003800000 */
.L_x_108:
        /* <DEDUP_REMOVED lines=10> */
.L_x_111:
[----:B------:R-:W-:Y:S05]  /*3ed0*/  BSYNC B1 ;  /* 0x0000000000017941 */ /* 0x000fea0003800000 */
.L_x_110:
        /* <DEDUP_REMOVED lines=10> */
.L_x_113:
[----:B------:R-:W-:Y:S05]  /*3f80*/  BSYNC B1 ;  /* 0x0000000000017941 */ /* 0x000fea0003800000 */
.L_x_112:
        /* <DEDUP_REMOVED lines=9> */
.L_x_115:
[----:B------:R-:W-:Y:S05]  /*4020*/  BSYNC B1 ;  /* 0x0000000000017941 */ /* 0x000fea0003800000 */
.L_x_114:
        /* <DEDUP_REMOVED lines=9> */
.L_x_117:
[----:B------:R-:W-:Y:S05]  /*40c0*/  BSYNC B1 ;  /* 0x0000000000017941 */ /* 0x000fea0003800000 */
.L_x_116:
        /* <DEDUP_REMOVED lines=10> */
.L_x_119:
[----:B------:R-:W-:Y:S05]  /*4170*/  BSYNC B1 ;  /* 0x0000000000017941 */ /* 0x000fea0003800000 */
.L_x_118:
        /* <DEDUP_REMOVED lines=10> */
.L_x_121:
[----:B------:R-:W-:Y:S05]  /*4220*/  BSYNC B1 ;  /* 0x0000000000017941 */ /* 0x000fea0003800000 */
.L_x_120:
        /* <DEDUP_REMOVED lines=9> */
.L_x_123:
[----:B------:R-:W-:Y:S05]  /*42c0*/  BSYNC B1 ;  /* 0x0000000000017941 */ /* 0x000fea0003800000 */
.L_x_122:
        /* <DEDUP_REMOVED lines=9> */
.L_x_125:
[----:B------:R-:W-:Y:S05]  /*4360*/  BSYNC B1 ;  /* 0x0000000000017941 */ /* 0x000fea0003800000 */
.L_x_124:
        /* <DEDUP_REMOVED lines=10> */
.L_x_127:
[----:B------:R-:W-:Y:S05]  /*4410*/  BSYNC B1 ;  /* 0x0000000000017941 */ /* 0x000fea0003800000 */
.L_x_126:
        /* <DEDUP_REMOVED lines=10> */
.L_x_129:
[----:B------:R-:W-:Y:S05]  /*44c0*/  BSYNC B1 ;  /* 0x0000000000017941 */ /* 0x000fea0003800000 */
.L_x_128:
        /* <DEDUP_REMOVED lines=9> */
.L_x_131:
[----:B------:R-:W-:Y:S05]  /*4560*/  BSYNC B1 ;  /* 0x0000000000017941 */ /* 0x000fea0003800000 */
.L_x_130:
        /* <DEDUP_REMOVED lines=9> */
.L_x_133:
[----:B------:R-:W-:Y:S05]  /*4600*/  BSYNC B1 ;  /* 0x0000000000017941 */ /* 0x000fea0003800000 */
.L_x_132:
        /* <DEDUP_REMOVED lines=10> */
.L_x_135:
[----:B------:R-:W-:Y:S05]  /*46b0*/  BSYNC B1 ;  /* 0x0000000000017941 */ /* 0x000fea0003800000 */
.L_x_134:
        /* <DEDUP_REMOVED lines=10> */
.L_x_137:
[----:B------:R-:W-:Y:S05]  /*4760*/  BSYNC B1 ;  /* 0x0000000000017941 */ /* 0x000fea0003800000 */
.L_x_136:
        /* <DEDUP_REMOVED lines=9> */
.L_x_139:
[----:B------:R-:W-:Y:S05]  /*4800*/  BSYNC B1 ;  /* 0x0000000000017941 */ /* 0x000fea0003800000 */
.L_x_138:
        /* <DEDUP_REMOVED lines=9> */
.L_x_141:
[----:B------:R-:W-:Y:S05]  /*48a0*/  BSYNC B1 ;  /* 0x0000000000017941 */ /* 0x000fea0003800000 */
.L_x_140:
        /* <DEDUP_REMOVED lines=10> */
.L_x_143:
[----:B------:R-:W-:Y:S05]  /*4950*/  BSYNC B1 ;  /* 0x0000000000017941 */ /* 0x000fea0003800000 */
.L_x_142:
        /* <DEDUP_REMOVED lines=10> */
.L_x_145:
[----:B------:R-:W-:Y:S05]  /*4a00*/  BSYNC B1 ;  /* 0x0000000000017941 */ /* 0x000fea0003800000 */
.L_x_144:
        /* <DEDUP_REMOVED lines=9> */
.L_x_147:
[----:B------:R-:W-:Y:S05]  /*4aa0*/  BSYNC B1 ;  /* 0x0000000000017941 */ /* 0x000fea0003800000 */
.L_x_146:
        /* <DEDUP_REMOVED lines=9> */
.L_x_149:
[----:B------:R-:W-:Y:S05]  /*4b40*/  BSYNC B1 ;  /* 0x0000000000017941 */ /* 0x000fea0003800000 */
.L_x_148:
        /* <DEDUP_REMOVED lines=10> */
.L_x_151:
[----:B------:R-:W-:Y:S05]  /*4bf0*/  BSYNC B1 ;  /* 0x0000000000017941 */ /* 0x000fea0003800000 */
.L_x_150:
[----:B-----5:R-:W-:Y:S01]  /*4c00*/  HADD2.F32 R5, -RZ, R24.H0_H0 ;  /* 0x20000018ff057230 */ /* 0x020fe20000004100 */
[----:B------:R-:W-:Y:S01]  /*4c10*/  ISETP.GT.AND P0, PT, R4, 0x79, PT ;  /* 0x000000790400780c */ /* 0x000fe20003f04270 */
[----:B------:R-:W-:Y:S01]  /*4c20*/  @P2 IMAD.MOV.U32 R4, RZ, RZ, R10 ;  /* 0x000000ffff042224 */ /* 0x000fe200078e000a */
[----:B------:R-:W-:Y:S02]  /*4c30*/  BSSY B1, `(.L_x_152) ;  /* 0x000000a000017945 */ /* 0x000fe40003800000 */
[----:B------:R-:W-:Y:S01]  /*4c40*/  FMUL R5, R5, R90 ;  /* 0x0000005a05057220 */ /* 0x000fe20000400000 */
[----:B------:R-:W-:-:S03]  /*4c50*/  ISETP.GT.AND P3, PT, R3, RZ, P0 ;  /* 0x000000ff0300720c */ /* 0x000fc60000764270 */
[----:B------:R-:W-:-:S05]  /*4c60*/  FFMA R5, R84, R23, R5 ;  /* 0x0000001754057223 */ /* 0x000fca0000000005 */
[----:B------:R-:W-:-:S04]  /*4c70*/  F2FP.F16.F32.PACK_AB R5, RZ, R5 ;  /* 0x00000005ff05723e */ /* 0x000fc800000000ff */
[----:B0-----:R-:W-:Y:S01]  /*4c80*/  PRMT R14, R5, 0x7610, R14 ;  /* 0x00007610050e7816 */ /* 0x001fe2000000000e */
[----:B------:R-:W-:-:S05]  /*4c90*/  @P2 IMAD.MOV.U32 R5, RZ, RZ, R11 ;  /* 0x000000ffff052224 */ /* 0x000fca00078e000b */
[----:B------:R0:W-:Y:S01]  /*4ca0*/  @P2 STG.E.U16 desc[UR38][R4.64+0xf0], R14 ;  /* 0x0000f00e04002986 */ /* 0x0001e2000c101526 */
[----:B------:R-:W-:Y:S05]  /*4cb0*/  @!P3 BRA `(.L_x_153) ;  /* 0x000000000004b947 */ /* 0x000fea0003800000 */
[----:B------:R0:W5:Y:S02]  /*4cc0*/  LDG.E.LTC128B.U16 R24, desc[UR38][R6.64+0xf2] ;  /* 0x0000f22606187981 */ /* 0x000164000c1e1520 */
.L_x_153:
[----:B------:R-:W-:Y:S05]  /*4cd0*/  BSYNC B1 ;  /* 0x0000000000017941 */ /* 0x000fea0003800000 */
.L_x_152:
        /* <DEDUP_REMOVED lines=9> */
.L_x_155:
[----:B------:R-:W-:Y:S05]  /*4d70*/  BSYNC B1 ;  /* 0x0000000000017941 */ /* 0x000fea0003800000 */
.L_x_154:
[----:B-----5:R-:W-:Y:S01]  /*4d80*/  HADD2.F32 R5, -RZ, R24.H0_H0 ;  /* 0x20000018ff057230 */ /* 0x020fe20000004100 */
[----:B------:R-:W-:Y:S01]  /*4d90*/  ISETP.GT.AND P0, PT, R3, 0x8, P0 ;  /* 0x000000080300780c */ /* 0x000fe20000704270 */
[----:B0-----:R-:W-:Y:S01]  /*4da0*/  @P1 IMAD.MOV.U32 R4, RZ, RZ, R12 ;  /* 0x000000ffff041224 */ /* 0x001fe200078e000c */
[----:B------:R-:W-:Y:S02]  /*4db0*/  BSSY B1, `(.L_x_156) ;  /* 0x0000009000017945 */ /* 0x000fe40003800000 */
[----:B------:R-:W-:-:S04]  /*4dc0*/  FMUL R5, R5, R90 ;  /* 0x0000005a05057220 */ /* 0x000fc80000400000 */
[----:B------:R-:W-:-:S05]  /*4dd0*/  FFMA R5, R86, R23, R5 ;  /* 0x0000001756057223 */ /* 0x000fca0000000005 */
[----:B------:R-:W-:-:S04]  /*4de0*/  F2FP.F16.F32.PACK_AB R5, RZ, R5 ;  /* 0x00000005ff05723e */ /* 0x000fc800000000ff */
[----:B-1-3--:R-:W-:Y:S01]  /*4df0*/  PRMT R6, R5, 0x7610, R6 ;  /* 0x0000761005067816 */ /* 0x00afe20000000006 */
[----:B------:R-:W-:-:S05]  /*4e00*/  @P1 IMAD.MOV.U32 R5, RZ, RZ, R13 ;  /* 0x000000ffff051224 */ /* 0x000fca00078e000d */
[----:B------:R0:W-:Y:S01]  /*4e10*/  @P1 STG.E.U16 desc[UR38][R4.64+0xf0], R6 ;  /* 0x0000f00604001986 */ /* 0x0001e2000c101526 */
[----:B------:R-:W-:Y:S05]  /*4e20*/  @!P0 BRA `(.L_x_157) ;  /* 0x0000000000048947 */ /* 0x000fea0003800000 */
[----:B------:R1:W5:Y:S02]  /*4e30*/  LDG.E.LTC128B.U16 R24, desc[UR38][R8.64+0xf2] ;  /* 0x0000f22608187981 */ /* 0x000364000c1e1520 */
.L_x_157:
[----:B------:R-:W-:Y:S05]  /*4e40*/  BSYNC B1 ;  /* 0x0000000000017941 */ /* 0x000fea0003800000 */
.L_x_156:
[----:B------:R-:W-:Y:S05]  /*4e50*/  @!P0 BRA `(.L_x_158) ;  /* 0x0000001000e88947 */ /* 0x000fea0003800000 */
[----:B-----5:R-:W-:-:S05]  /*4e60*/  HADD2.F32 R3, -RZ, R24.H0_H0 ;  /* 0x20000018ff037230 */ /* 0x020fca0000004100 */
[----:B0-----:R-:W-:-:S04]  /*4e70*/  FMUL R4, R3, R90 ;  /* 0x0000005a03047220 */ /* 0x001fc80000400000 */
[----:B------:R-:W-:-:S05]  /*4e80*/  FFMA R4, R87, R23, R4 ;  /* 0x0000001757047223 */ /* 0x000fca0000000004 */
[----:B------:R-:W-:-:S05]  /*4e90*/  F2FP.F16.F32.PACK_AB R4, RZ, R4 ;  /* 0x00000004ff04723e */ /* 0x000fca00000000ff */
[----:B------:R3:W-:Y:S01]  /*4ea0*/  STG.E.U16 desc[UR38][R12.64+0xf2], R4 ;  /* 0x0000f2040c007986 */ /* 0x0007e2000c101526 */
[----:B------:R-:W-:Y:S05]  /*4eb0*/  BRA `(.L_x_158) ;  /* 0x0000001000d07947 */ /* 0x000fea0003800000 */
.L_x_33:
[----:B------:R-:W-:Y:S01]  /*4ec0*/  ISETP.GT.AND P3, PT, R4, 0x1, PT ;  /* 0x000000010400780c */ /* 0x000fe20003f64270 */
[----:B------:R-:W-:Y:S01]  /*4ed0*/  ULDC.64 UR4, c[0x0][0x5c0] ;  /* 0x0001700000047ab9 */ /* 0x000fe20000000a00 */
[-C--:B------:R-:W-:Y:S01]  /*4ee0*/  FMUL R24, R24, R23.reuse ;  /* 0x0000001718187220 */ /* 0x080fe20000400000 */
[----:B------:R-:W-:Y:S01]  /*4ef0*/  LEA R6, P4, R106, UR4, 0x1 ;  /* 0x000000046a067c11 */ /* 0x000fe2000f8808ff */
[-C--:B------:R-:W-:Y:S01]  /*4f00*/  FMUL R25, R25, R23.reuse ;  /* 0x0000001719197220 */ /* 0x080fe20000400000 */
[----:B------:R-:W-:Y:S01]  /*4f10*/  ISETP.GT.AND P0, PT, R3, RZ, P3 ;  /* 0x000000ff0300720c */ /* 0x000fe20001f04270 */
[-C--:B------:R-:W-:Y:S01]  /*4f20*/  FMUL R26, R26, R23.reuse ;  /* 0x000000171a1a7220 */ /* 0x080fe20000400000 */
[----:B------:R-:W-:Y:S01]  /*4f30*/  F2FP.F16.F32.PACK_AB R24, RZ, R24 ;  /* 0x00000018ff18723e */ /* 0x000fe200000000ff */
[-C--:B------:R-:W-:Y:S01]  /*4f40*/  FMUL R27, R27, R23.reuse ;  /* 0x000000171b1b7220 */ /* 0x080fe20000400000 */
[----:B------:R-:W-:Y:S01]  /*4f50*/  LEA.HI.X R7, R106, UR5, R103, 0x1, P4 ;  /* 0x000000056a077c11 */ /* 0x000fe2000a0f0c67 */
[----:B------:R-:W-:Y:S01]  /*4f60*/  FMUL R28, R28, R23 ;  /* 0x000000171c1c7220 */ /* 0x000fe20000400000 */
[----:B------:R-:W-:Y:S01]  /*4f70*/  F2FP.F16.F32.PACK_AB R25, RZ, R25 ;  /* 0x00000019ff19723e */ /* 0x000fe200000000ff */
[-C--:B------:R-:W-:Y:S01]  /*4f80*/  FMUL R29, R29, R23.reuse ;  /* 0x000000171d1d7220 */ /* 0x080fe20000400000 */
[----:B------:R-:W-:Y:S01]  /*4f90*/  ISETP.GT.AND P2, PT, R3, 0x8, P2 ;  /* 0x000000080300780c */ /* 0x000fe20001744270 */
[----:B------:R-:W-:Y:S01]  /*4fa0*/  @P1 STG.E.U16 desc[UR38][R6.64], R24 ;  /* 0x0000001806001986 */ /* 0x000fe2000c101526 */
[----:B------:R-:W-:Y:S01]  /*4fb0*/  ISETP.GT.AND P1, PT, R4, 0x8, PT ;  /* 0x000000080400780c */ /* 0x000fe20003f24270 */
[-C--:B------:R-:W-:Y:S01]  /*4fc0*/  FMUL R30, R30, R23.reuse ;  /* 0x000000171e1e7220 */ /* 0x080fe20000400000 */
[C---:B------:R-:W-:Y:S01]  /*4fd0*/  SHF.L.U64.HI R5, R91.reuse, 0x1, R92 ;  /* 0x000000015b057819 */ /* 0x040fe2000001025c */
[----:B------:R-:W-:Y:S01]  /*4fe0*/  @P0 STG.E.U16 desc[UR38][R6.64+0x2], R25 ;  /* 0x0000021906000986 */ /* 0x000fe2000c101526 */
[----:B------:R-:W-:Y:S01]  /*4ff0*/  LEA R8, P5, R91, R6, 0x1 ;  /* 0x000000065b087211 */ /* 0x000fe200078a08ff */
[-C--:B------:R-:W-:Y:S01]  /*5000*/  FMUL R31, R31, R23.reuse ;  /* 0x000000171f1f7220 */ /* 0x080fe20000400000 */
[----:B------:R-:W-:Y:S01]  /*5010*/  ISETP.GT.AND P3, PT, R3, 0x8, P3 ;  /* 0x000000080300780c */ /* 0x000fe20001f64270 */
[-C--:B------:R-:W-:Y:S01]  /*5020*/  FMUL R32, R32, R23.reuse ;  /* 0x0000001720207220 */ /* 0x080fe20000400000 */
[----:B------:R-:W-:Y:S01]  /*5030*/  ISETP.GT.AND P0, PT, R4, 0x9, PT ;  /* 0x000000090400780c */ /* 0x000fe20003f04270 */
[----:B------:R-:W-:Y:S01]  /*5040*/  IMAD.X R9, R5, 0x1, R7, P5 ;  /* 0x0000000105097824 */ /* 0x000fe200028e0607 */
[----:B------:R-:W-:Y:S01]  /*5050*/  ISETP.GT.AND P4, PT, R3, RZ, P1 ;  /* 0x000000ff0300720c */ /* 0x000fe20000f84270 */
[-C--:B------:R-:W-:Y:S01]  /*5060*/  FMUL R33, R33, R23.reuse ;  /* 0x0000001721217220 */ /* 0x080fe20000400000 */
[----:B------:R-:W-:Y:S01]  /*5070*/  F2FP.F16.F32.PACK_AB R26, RZ, R26 ;  /* 0x0000001aff1a723e */ /* 0x000fe200000000ff */
[-C--:B------:R-:W-:Y:S01]  /*5080*/  FMUL R34, R34, R23.reuse ;  /* 0x0000001722227220 */ /* 0x080fe20000400000 */
[----:B------:R-:W-:Y:S01]  /*5090*/  ISETP.GT.AND P5, PT, R3, RZ, P0 ;  /* 0x000000ff0300720c */ /* 0x000fe200007a4270 */
[----:B------:R-:W-:Y:S01]  /*50a0*/  FMUL R35, R35, R23 ;  /* 0x0000001723237220 */ /* 0x000fe20000400000 */
[----:B------:R-:W-:Y:S01]  /*50b0*/  F2FP.F16.F32.PACK_AB R27, RZ, R27 ;  /* 0x0000001bff1b723e */ /* 0x000fe200000000ff */
[----:B------:R-:W-:Y:S01]  /*50c0*/  @P2 STG.E.U16 desc[UR38][R8.64], R26 ;  /* 0x0000001a08002986 */ /* 0x000fe2000c101526 */
[----:B------:R-:W-:Y:S01]  /*50d0*/  F2FP.F16.F32.PACK_AB R28, RZ, R28 ;  /* 0x0000001cff1c723e */ /* 0x000fe200000000ff */
[-C--:B------:R-:W-:Y:S01]  /*50e0*/  FMUL R36, R36, R23.reuse ;  /* 0x0000001724247220 */ /* 0x080fe20000400000 */
[----:B------:R-:W-:Y:S01]  /*50f0*/  ISETP.GT.AND P2, PT, R3, 0x8, P1 ;  /* 0x000000080300780c */ /* 0x000fe20000f44270 */
[----:B------:R-:W-:Y:S01]  /*5100*/  @P3 STG.E.U16 desc[UR38][R8.64+0x2], R27 ;  /* 0x0000021b08003986 */ /* 0x000fe2000c101526 */
[----:B------:R-:W-:Y:S01]  /*5110*/  ISETP.GT.AND P1, PT, R4, 0x10, PT ;  /* 0x000000100400780c */ /* 0x000fe20003f24270 */
[----:B------:R-:W-:Y:S01]  /*5120*/  FMUL R37, R37, R23 ;  /* 0x0000001725257220 */ /* 0x000fe20000400000 */
[----:B------:R-:W-:Y:S01]  /*5130*/  F2FP.F16.F32.PACK_AB R29, RZ, R29 ;  /* 0x0000001dff1d723e */ /* 0x000fe200000000ff */
[----:B------:R-:W-:Y:S01]  /*5140*/  @P4 STG.E.U16 desc[UR38][R6.64+0x10], R28 ;  /* 0x0000101c06004986 */ /* 0x000fe2000c101526 */
[C---:B------:R-:W-:Y:S01]  /*5150*/  ISETP.GT.AND P3, PT, R3.reuse, 0x8, P0 ;  /* 0x000000080300780c */ /* 0x040fe20000764270 */
[-C--:B------:R-:W-:Y:S01]  /*5160*/  FMUL R38, R38, R23.reuse ;  /* 0x0000001726267220 */ /* 0x080fe20000400000 */
[----:B------:R-:W-:Y:S01]  /*5170*/  ISETP.GT.AND P0, PT, R4, 0x11, PT ;  /* 0x000000110400780c */ /* 0x000fe20003f04270 */
[----:B------:R-:W-:Y:S01]  /*5180*/  @P5 STG.E.U16 desc[UR38][R6.64+0x12], R29 ;  /* 0x0000121d06005986 */ /* 0x000fe2000c101526 */
        /* <DEDUP_REMOVED lines=161> */
[----:B------:R-:W-:Y:S01]  /*5ba0*/  FMUL R87, R87, R23 ;  /* 0x0000001757577220 */ /* 0x000fe20000400000 */
[----:B------:R-:W-:-:S02]  /*5bb0*/  F2FP.F16.F32.PACK_AB R62, RZ, R62 ;  /* 0x0000003eff3e723e */ /* 0x000fc400000000ff */
[C---:B------:R-:W-:Y:S02]  /*5bc0*/  ISETP.GT.AND P5, PT, R3.reuse, RZ, P0 ;  /* 0x000000ff0300720c */ /* 0x040fe400007a4270 */
[----:B------:R-:W-:Y:S01]  /*5bd0*/  F2FP.F16.F32.PACK_AB R63, RZ, R63 ;  /* 0x0000003fff3f723e */ /* 0x000fe200000000ff */
[----:B------:R-:W-:Y:S01]  /*5be0*/  @P2 STG.E.U16 desc[UR38][R8.64+0x90], R62 ;  /* 0x0000903e08002986 */ /* 0x000fe2000c101526 */
[----:B------:R-:W-:Y:S02]  /*5bf0*/  F2FP.F16.F32.PACK_AB R64, RZ, R64 ;  /* 0x00000040ff40723e */ /* 0x000fe400000000ff */
[C---:B------:R-:W-:Y:S01]  /*5c00*/  ISETP.GT.AND P2, PT, R3.reuse, 0x8, P1 ;  /* 0x000000080300780c */ /* 0x040fe20000f44270 */
[----:B------:R-:W-:Y:S01]  /*5c10*/  @P3 STG.E.U16 desc[UR38][R8.64+0x92], R63 ;  /* 0x0000923f08003986 */ /* 0x000fe2000c101526 */
[----:B------:R-:W-:Y:S02]  /*5c20*/  ISETP.GT.AND P1, PT, R4, 0x58, PT ;  /* 0x000000580400780c */ /* 0x000fe40003f24270 */
[----:B------:R-:W-:Y:S01]  /*5c30*/  F2FP.F16.F32.PACK_AB R65, RZ, R65 ;  /* 0x00000041ff41723e */ /* 0x000fe200000000ff */
[----:B------:R-:W-:Y:S01]  /*5c40*/  @P4 STG.E.U16 desc[UR38][R6.64+0xa0], R64 ;  /* 0x0000a04006004986 */ /* 0x000fe2000c101526 */
[----:B------:R-:W-:-:S02]  /*5c50*/  ISETP.GT.AND P3, PT, R3, 0x8, P0 ;  /* 0x000000080300780c */ /* 0x000fc40000764270 */
[----:B------:R-:W-:Y:S01]  /*5c60*/  ISETP.GT.AND P0, PT, R4, 0x59, PT ;  /* 0x000000590400780c */ /* 0x000fe20003f04270 */
[----:B------:R-:W-:Y:S01]  /*5c70*/  @P5 STG.E.U16 desc[UR38][R6.64+0xa2], R65 ;  /* 0x0000a24106005986 */ /* 0x000fe2000c101526 */
[C---:B------:R-:W-:Y:S02]  /*5c80*/  ISETP.GT.AND P4, PT, R3.reuse, RZ, P1 ;  /* 0x000000ff0300720c */ /* 0x040fe40000f84270 */
[----:B------:R-:W-:Y:S02]  /*5c90*/  F2FP.F16.F32.PACK_AB R66, RZ, R66 ;  /* 0x00000042ff42723e */ /* 0x000fe400000000ff */
[----:B------:R-:W-:Y:S02]  /*5ca0*/  ISETP.GT.AND P5, PT, R3, RZ, P0 ;  /* 0x000000ff0300720c */ /* 0x000fe400007a4270 */
[----:B------:R-:W-:Y:S01]  /*5cb0*/  F2FP.F16.F32.PACK_AB R67, RZ, R67 ;  /* 0x00000043ff43723e */ /* 0x000fe200000000ff */
[----:B------:R-:W-:Y:S01]  /*5cc0*/  @P2 STG.E.U16 desc[UR38][R8.64+0xa0], R66 ;  /* 0x0000a04208002986 */ /* 0x000fe2000c101526 */
[----:B------:R-:W-:-:S02]  /*5cd0*/  F2FP.F16.F32.PACK_AB R68, RZ, R68 ;  /* 0x00000044ff44723e */ /* 0x000fc400000000ff */
[C---:B------:R-:W-:Y:S01]  /*5ce0*/  ISETP.GT.AND P2, PT, R3.reuse, 0x8, P1 ;  /* 0x000000080300780c */ /* 0x040fe20000f44270 */
[----:B------:R-:W-:Y:S01]  /*5cf0*/  @P3 STG.E.U16 desc[UR38][R8.64+0xa2], R67 ;  /* 0x0000a24308003986 */ /* 0x000fe2000c101526 */
[C---:B------:R-:W-:Y:S02]  /*5d00*/  ISETP.GT.AND P1, PT, R4.reuse, 0x60, PT ;  /* 0x000000600400780c */ /* 0x040fe40003f24270 */
[----:B------:R-:W-:Y:S01]  /*5d10*/  F2FP.F16.F32.PACK_AB R69, RZ, R69 ;  /* 0x00000045ff45723e */ /* 0x000fe200000000ff */
[----:B------:R-:W-:Y:S01]  /*5d20*/  @P4 STG.E.U16 desc[UR38][R6.64+0xb0], R68 ;  /* 0x0000b04406004986 */ /* 0x000fe2000c101526 */
[C---:B------:R-:W-:Y:S02]  /*5d30*/  ISETP.GT.AND P3, PT, R3.reuse, 0x8, P0 ;  /* 0x000000080300780c */ /* 0x040fe40000764270 */
[----:B------:R-:W-:Y:S01]  /*5d40*/  ISETP.GT.AND P0, PT, R4, 0x61, PT ;  /* 0x000000610400780c */ /* 0x000fe20003f04270 */
[----:B------:R-:W-:Y:S01]  /*5d50*/  @P5 STG.E.U16 desc[UR38][R6.64+0xb2], R69 ;  /* 0x0000b24506005986 */ /* 0x000fe2000c101526 */
[----:B------:R-:W-:-:S02]  /*5d60*/  ISETP.GT.AND P4, PT, R3, RZ, P1 ;  /* 0x000000ff0300720c */ /* 0x000fc40000f84270 */
[C---:B------:R-:W-:Y:S02]  /*5d70*/  ISETP.GT.AND P5, PT, R3.reuse, RZ, P0 ;  /* 0x000000ff0300720c */ /* 0x040fe400007a4270 */
[----:B------:R-:W-:Y:S02]  /*5d80*/  F2FP.F16.F32.PACK_AB R70, RZ, R70 ;  /* 0x00000046ff46723e */ /* 0x000fe400000000ff */
[----:B------:R-:W-:Y:S02]  /*5d90*/  F2FP.F16.F32.PACK_AB R71, RZ, R71 ;  /* 0x00000047ff47723e */ /* 0x000fe400000000ff */
[----:B------:R-:W-:Y:S01]  /*5da0*/  F2FP.F16.F32.PACK_AB R72, RZ, R72 ;  /* 0x00000048ff48723e */ /* 0x000fe200000000ff */
[----:B------:R-:W-:Y:S01]  /*5db0*/  @P2 STG.E.U16 desc[UR38][R8.64+0xb0], R70 ;  /* 0x0000b04608002986 */ /* 0x000fe2000c101526 */
[----:B------:R-:W-:Y:S02]  /*5dc0*/  F2FP.F16.F32.PACK_AB R73, RZ, R73 ;  /* 0x00000049ff49723e */ /* 0x000fe400000000ff */
[C---:B------:R-:W-:Y:S01]  /*5dd0*/  ISETP.GT.AND P1, PT, R3.reuse, 0x8, P1 ;  /* 0x000000080300780c */ /* 0x040fe20000f24270 */
[----:B------:R-:W-:Y:S01]  /*5de0*/  @P3 STG.E.U16 desc[UR38][R8.64+0xb2], R71 ;  /* 0x0000b24708003986 */ /* 0x000fe2000c101526 */
[----:B------:R-:W-:-:S02]  /*5df0*/  ISETP.GT.AND P2, PT, R3, 0x8, P0 ;  /* 0x000000080300780c */ /* 0x000fc40000744270 */
[C---:B------:R-:W-:Y:S01]  /*5e00*/  ISETP.GT.AND P0, PT, R4.reuse, 0x69, PT ;  /* 0x000000690400780c */ /* 0x040fe20003f04270 */
[----:B------:R-:W-:Y:S01]  /*5e10*/  @P4 STG.E.U16 desc[UR38][R6.64+0xc0], R72 ;  /* 0x0000c04806004986 */ /* 0x000fe2000c101526 */
[----:B------:R-:W-:Y:S02]  /*5e20*/  ISETP.GT.AND P4, PT, R4, 0x68, PT ;  /* 0x000000680400780c */ /* 0x000fe40003f84270 */
[----:B------:R-:W-:Y:S01]  /*5e30*/  F2FP.F16.F32.PACK_AB R74, RZ, R74 ;  /* 0x0000004aff4a723e */ /* 0x000fe200000000ff */
[----:B------:R-:W-:Y:S01]  /*5e40*/  @P5 STG.E.U16 desc[UR38][R6.64+0xc2], R73 ;  /* 0x0000c24906005986 */ /* 0x000fe2000c101526 */
[C---:B------:R-:W-:Y:S02]  /*5e50*/  ISETP.GT.AND P5, PT, R3.reuse, RZ, P4 ;  /* 0x000000ff0300720c */ /* 0x040fe400027a4270 */
[----:B------:R-:W-:Y:S01]  /*5e60*/  ISETP.GT.AND P3, PT, R3, RZ, P0 ;  /* 0x000000ff0300720c */ /* 0x000fe20000764270 */
[----:B------:R-:W-:Y:S01]  /*5e70*/  @P1 STG.E.U16 desc[UR38][R8.64+0xc0], R74 ;  /* 0x0000c04a08001986 */ /* 0x000fe2000c101526 */
[----:B------:R-:W-:-:S02]  /*5e80*/  F2FP.F16.F32.PACK_AB R75, RZ, R75 ;  /* 0x0000004bff4b723e */ /* 0x000fc400000000ff */
[----:B------:R-:W-:Y:S02]  /*5e90*/  F2FP.F16.F32.PACK_AB R76, RZ, R76 ;  /* 0x0000004cff4c723e */ /* 0x000fe400000000ff */
[C---:B------:R-:W-:Y:S01]  /*5ea0*/  ISETP.GT.AND P4, PT, R3.reuse, 0x8, P4 ;  /* 0x000000080300780c */ /* 0x040fe20002784270 */
[----:B------:R-:W-:Y:S01]  /*5eb0*/  @P2 STG.E.U16 desc[UR38][R8.64+0xc2], R75 ;  /* 0x0000c24b08002986 */ /* 0x000fe2000c101526 */
[----:B------:R-:W-:Y:S02]  /*5ec0*/  F2FP.F16.F32.PACK_AB R77, RZ, R77 ;  /* 0x0000004dff4d723e */ /* 0x000fe400000000ff */
[C---:B------:R-:W-:Y:S01]  /*5ed0*/  ISETP.GT.AND P2, PT, R4.reuse, 0x71, PT ;  /* 0x000000710400780c */ /* 0x040fe20003f44270 */
[----:B------:R-:W-:Y:S01]  /*5ee0*/  @P5 STG.E.U16 desc[UR38][R6.64+0xd0], R76 ;  /* 0x0000d04c06005986 */ /* 0x000fe2000c101526 */
[----:B------:R-:W-:Y:S02]  /*5ef0*/  ISETP.GT.AND P5, PT, R3, 0x8, P0 ;  /* 0x000000080300780c */ /* 0x000fe400007a4270 */
[C---:B------:R-:W-:Y:S01]  /*5f00*/  ISETP.GT.AND P1, PT, R4.reuse, 0x78, PT ;  /* 0x000000780400780c */ /* 0x040fe20003f24270 */
[----:B------:R-:W-:Y:S01]  /*5f10*/  @P3 STG.E.U16 desc[UR38][R6.64+0xd2], R77 ;  /* 0x0000d24d06003986 */ /* 0x000fe2000c101526 */
[----:B------:R-:W-:-:S02]  /*5f20*/  ISETP.GT.AND P3, PT, R4, 0x70, PT ;  /* 0x000000700400780c */ /* 0x000fc40003f64270 */
[----:B------:R-:W-:Y:S01]  /*5f30*/  ISETP.GT.AND P0, PT, R4, 0x79, PT ;  /* 0x000000790400780c */ /* 0x000fe20003f04270 */
[----:B------:R-:W-:Y:S01]  /*5f40*/  @P4 IMAD.MOV.U32 R4, RZ, RZ, R8 ;  /* 0x000000ffff044224 */ /* 0x000fe200078e0008 */
[----:B------:R-:W-:Y:S01]  /*5f50*/  F2FP.F16.F32.PACK_AB R78, RZ, R78 ;  /* 0x0000004eff4e723e */ /* 0x000fe200000000ff */
[----:B------:R-:W-:Y:S01]  /*5f60*/  @P4 IMAD.MOV.U32 R5, RZ, RZ, R9 ;  /* 0x000000ffff054224 */ /* 0x000fe200078e0009 */
[----:B------:R-:W-:Y:S02]  /*5f70*/  F2FP.F16.F32.PACK_AB R79, RZ, R79 ;  /* 0x0000004fff4f723e */ /* 0x000fe400000000ff */
[----:B------:R-:W-:Y:S02]  /*5f80*/  F2FP.F16.F32.PACK_AB R80, RZ, R80 ;  /* 0x00000050ff50723e */ /* 0x000fe400000000ff */
[----:B------:R0:W-:Y:S01]  /*5f90*/  @P4 STG.E.U16 desc[UR38][R4.64+0xd0], R78 ;  /* 0x0000d04e04004986 */ /* 0x0001e2000c101526 */
[----:B------:R-:W-:Y:S02]  /*5fa0*/  ISETP.GT.AND P4, PT, R3, RZ, P2 ;  /* 0x000000ff0300720c */ /* 0x000fe40001784270 */
[----:B------:R-:W-:-:S02]  /*5fb0*/  F2FP.F16.F32.PACK_AB R81, RZ, R81 ;  /* 0x00000051ff51723e */ /* 0x000fc400000000ff */
[----:B------:R-:W-:Y:S02]  /*5fc0*/  ISETP.GT.AND P2, PT, R3, 0x8, P2 ;  /* 0x000000080300780c */ /* 0x000fe40001744270 */
[----:B------:R-:W-:Y:S02]  /*5fd0*/  F2FP.F16.F32.PACK_AB R82, RZ, R82 ;  /* 0x00000052ff52723e */ /* 0x000fe400000000ff */
[----:B------:R-:W-:Y:S02]  /*5fe0*/  F2FP.F16.F32.PACK_AB R83, RZ, R83 ;  /* 0x00000053ff53723e */ /* 0x000fe400000000ff */
[----:B------:R-:W-:Y:S01]  /*5ff0*/  F2FP.F16.F32.PACK_AB R84, RZ, R84 ;  /* 0x00000054ff54723e */ /* 0x000fe200000000ff */
[----:B0-----:R-:W-:Y:S01]  /*6000*/  @P5 IMAD.MOV.U32 R4, RZ, RZ, R8 ;  /* 0x000000ffff045224 */ /* 0x001fe200078e0008 */
[----:B------:R-:W-:Y:S01]  /*6010*/  F2FP.F16.F32.PACK_AB R85, RZ, R85 ;  /* 0x00000055ff55723e */ /* 0x000fe200000000ff */
[----:B------:R-:W-:Y:S01]  /*6020*/  @P5 IMAD.MOV.U32 R5, RZ, RZ, R9 ;  /* 0x000000ffff055224 */ /* 0x000fe200078e0009 */
[----:B------:R-:W-:-:S02]  /*6030*/  F2FP.F16.F32.PACK_AB R86, RZ, R86 ;  /* 0x00000056ff56723e */ /* 0x000fc400000000ff */
[----:B------:R-:W-:Y:S02]  /*6040*/  F2FP.F16.F32.PACK_AB R87, RZ, R87 ;  /* 0x00000057ff57723e */ /* 0x000fe400000000ff */
[----:B------:R0:W-:Y:S01]  /*6050*/  @P5 STG.E.U16 desc[UR38][R4.64+0xd2], R79 ;  /* 0x0000d24f04005986 */ /* 0x0001e2000c101526 */
[C---:B------:R-:W-:Y:S02]  /*6060*/  ISETP.GT.AND P5, PT, R3.reuse, RZ, P3 ;  /* 0x000000ff0300720c */ /* 0x040fe40001fa4270 */
[----:B------:R-:W-:-:S11]  /*6070*/  ISETP.GT.AND P3, PT, R3, 0x8, P3 ;  /* 0x000000080300780c */ /* 0x000fd60001f64270 */
[----:B0-----:R-:W-:Y:S02]  /*6080*/  @P5 IMAD.MOV.U32 R4, RZ, RZ, R6 ;  /* 0x000000ffff045224 */ /* 0x001fe400078e0006 */
[----:B------:R-:W-:-:S05]  /*6090*/  @P5 IMAD.MOV.U32 R5, RZ, RZ, R7 ;  /* 0x000000ffff055224 */ /* 0x000fca00078e0007 */
[----:B------:R0:W-:Y:S01]  /*60a0*/  @P5 STG.E.U16 desc[UR38][R4.64+0xe0], R80 ;  /* 0x0000e05004005986 */ /* 0x0001e2000c101526 */
[C---:B------:R-:W-:Y:S02]  /*60b0*/  ISETP.GT.AND P5, PT, R3.reuse, RZ, P0 ;  /* 0x000000ff0300720c */ /* 0x040fe400007a4270 */
[----:B------:R-:W-:Y:S01]  /*60c0*/  ISETP.GT.AND P0, PT, R3, 0x8, P0 ;  /* 0x000000080300780c */ /* 0x000fe20000704270 */
[----:B0-----:R-:W-:Y:S02]  /*60d0*/  @P4 IMAD.MOV.U32 R4, RZ, RZ, R6 ;  /* 0x000000ffff044224 */ /* 0x001fe400078e0006 */
[----:B------:R-:W-:-:S05]  /*60e0*/  @P4 IMAD.MOV.U32 R5, RZ, RZ, R7 ;  /* 0x000000ffff054224 */ /* 0x000fca00078e0007 */
[----:B------:R0:W-:Y:S01]  /*60f0*/  @P4 STG.E.U16 desc[UR38][R4.64+0xe2], R81 ;  /* 0x0000e25104004986 */ /* 0x0001e2000c101526 */
[C---:B------:R-:W-:Y:S02]  /*6100*/  ISETP.GT.AND P4, PT, R3.reuse, RZ, P1 ;  /* 0x000000ff0300720c */ /* 0x040fe40000f84270 */
[----:B------:R-:W-:Y:S01]  /*6110*/  ISETP.GT.AND P1, PT, R3, 0x8, P1 ;  /* 0x000000080300780c */ /* 0x000fe20000f24270 */
[----:B0-----:R-:W-:Y:S02]  /*6120*/  @P3 IMAD.MOV.U32 R4, RZ, RZ, R8 ;  /* 0x000000ffff043224 */ /* 0x001fe400078e0008 */
[----:B------:R-:W-:-:S05]  /*6130*/  @P3 IMAD.MOV.U32 R5, RZ, RZ, R9 ;  /* 0x000000ffff053224 */ /* 0x000fca00078e0009 */
[----:B------:R0:W-:Y:S02]  /*6140*/  @P3 STG.E.U16 desc[UR38][R4.64+0xe0], R82 ;  /* 0x0000e05204003986 */ /* 0x0001e4000c101526 */
[----:B0-----:R-:W-:Y:S02]  /*6150*/  @P2 IMAD.MOV.U32 R4, RZ, RZ, R8 ;  /* 0x000000ffff042224 */ /* 0x001fe400078e0008 */
[----:B------:R-:W-:-:S05]  /*6160*/  @P2 IMAD.MOV.U32 R5, RZ, RZ, R9 ;  /* 0x000000ffff052224 */ /* 0x000fca00078e0009 */
[----:B------:R0:W-:Y:S02]  /*6170*/  @P2 STG.E.U16 desc[UR38][R4.64+0xe2], R83 ;  /* 0x0000e25304002986 */ /* 0x0001e4000c101526 */
[----:B0-----:R-:W-:Y:S02]  /*6180*/  @P4 IMAD.MOV.U32 R4, RZ, RZ, R6 ;  /* 0x000000ffff044224 */ /* 0x001fe400078e0006 */
[----:B------:R-:W-:-:S05]  /*6190*/  @P4 IMAD.MOV.U32 R5, RZ, RZ, R7 ;  /* 0x000000ffff054224 */ /* 0x000fca00078e0007 */
[----:B------:R0:W-:Y:S04]  /*61a0*/  @P4 STG.E.U16 desc[UR38][R4.64+0xf0], R84 ;  /* 0x0000f05404004986 */ /* 0x0001e8000c101526 */
[----:B------:R1:W-:Y:S01]  /*61b0*/  @P5 STG.E.U16 desc[UR38][R6.64+0xf2], R85 ;  /* 0x0000f25506005986 */ /* 0x0003e2000c101526 */
[----:B0-----:R-:W-:Y:S02]  /*61c0*/  @P1 IMAD.MOV.U32 R4, RZ, RZ, R8 ;  /* 0x000000ffff041224 */ /* 0x001fe400078e0008 */
[----:B------:R-:W-:-:S05]  /*61d0*/  @P1 IMAD.MOV.U32 R5, RZ, RZ, R9 ;  /* 0x000000ffff051224 */ /* 0x000fca00078e0009 */
[----:B------:R1:W-:Y:S04]  /*61e0*/  @P1 STG.E.U16 desc[UR38][R4.64+0xf0], R86 ;  /* 0x0000f05604001986 */ /* 0x0003e8000c101526 */
[----:B------:R1:W-:Y:S02]  /*61f0*/  @P0 STG.E.U16 desc[UR38][R8.64+0xf2], R87 ;  /* 0x0000f25708000986 */ /* 0x0003e4000c101526 */
.L_x_158:
[----:B------:R-:W-:Y:S05]  /*6200*/  BSYNC B0 ;  /* 0x0000000000007941 */ /* 0x000fea0003800000 */
.L_x_32:
[----:B------:R-:W-:Y:S01]  /*6210*/  IADD3 R16, P0, R16, UR36, RZ ;  /* 0x0000002410107c10 */ /* 0x000fe2000ff1e0ff */
[----:B------:R-:W-:Y:S01]  /*6220*/  ULDC.64 UR4, c[0x0][0x650] ;  /* 0x0001940000047ab9 */ /* 0x000fe20000000a00 */
[----:B------:R-:W-:Y:S01]  /*6230*/  PRMT R3, RZ, 0x7610, R3 ;  /* 0x00007610ff037816 */ /* 0x000fe20000000003 */
[----:B------:R-:W-:Y:S01]  /*6240*/  IMAD.MOV.U32 R100, RZ, RZ, -0x1 ;  /* 0xffffffffff647424 */ /* 0x000fe200078e00ff */
[----:B------:R-:W-:Y:S01]  /*6250*/  IADD3.X R17, R17, UR42, RZ, P0, !PT ;  /* 0x0000002a11117c10 */ /* 0x000fe200087fe4ff */
[----:B------:R-:W-:Y:S01]  /*6260*/  IMAD.MOV.U32 R101, RZ, RZ, -0x1 ;  /* 0xffffffffff657424 */ /* 0x000fe200078e00ff */
[----:B------:R-:W-:-:S04]  /*6270*/  ISETP.GE.U32.AND P0, PT, R16, UR4, PT ;  /* 0x0000000410007c0c */ /* 0x000fc8000bf06070 */
[----:B------:R-:W-:-:S13]  /*6280*/  ISETP.GE.U32.AND.EX P0, PT, R17, UR5, PT, P0 ;  /* 0x0000000511007c0c */ /* 0x000fda000bf06100 */
[----:B------:R-:W-:Y:S05]  /*6290*/  @P0 BRA `(.L_x_159) ;  /* 0x00000004004c0947 */ /* 0x000fea0003800000 */
[----:B------:R-:W0:Y:S01]  /*62a0*/  LDC.64 R10, c[0x0][0x628] ;  /* 0x00018a00ff0a7b82 */ /* 0x000e220000000a00 */
[----:B---3--:R-:W3:Y:S01]  /*62b0*/  S2R R12, SR_CTAID.X ;  /* 0x00000000000c7919 */ /* 0x008ee20000002500 */
[----:B-12-4-:R-:W-:Y:S02]  /*62c0*/  IMAD.MOV.U32 R8, RZ, RZ, R16 ;  /* 0x000000ffff087224 */ /* 0x016fe400078e0010 */
[----:B------:R-:W-:Y:S01]  /*62d0*/  IMAD.MOV.U32 R9, RZ, RZ, R17 ;  /* 0x000000ffff097224 */ /* 0x000fe200078e0011 */
[----:B------:R-:W1:Y:S03]  /*62e0*/  S2R R20, SR_CTAID.Y ;  /* 0x0000000000147919 */ /* 0x000e660000002600 */
[----:B------:R-:W2:Y:S08]  /*62f0*/  LDC R0, c[0x0][0x630] ;  /* 0x00018c00ff007b82 */ /* 0x000eb00000000800 */
[----:B------:R-:W4:Y:S01]  /*6300*/  LDC.64 R14, c[0x0][0x620] ;  /* 0x00018800ff0e7b82 */ /* 0x000f220000000a00 */
[----:B0-----:R-:W-:-:S04]  /*6310*/  ISETP.NE.U32.AND P0, PT, R10, RZ, PT ;  /* 0x000000ff0a00720c */ /* 0x001fc80003f05070 */
[----:B------:R-:W-:-:S13]  /*6320*/  ISETP.NE.AND.EX P0, PT, R11, RZ, PT, P0 ;  /* 0x000000ff0b00720c */ /* 0x000fda0003f05300 */
[----:B-1234-:R-:W-:Y:S05]  /*6330*/  @!P0 BRA `(.L_x_160) ;  /* 0x0000000000288947 */ /* 0x01efea0003800000 */
        /* <DEDUP_REMOVED lines=10> */
.L_x_160:
[-CC-:B------:R-:W-:Y:S01]  /*63e0*/  SHF.R.U64 R101, R8, R0.reuse, R9.reuse ;  /* 0x0000000008657219 */ /* 0x180fe20000001209 */
[----:B------:R-:W0:Y:S01]  /*63f0*/  LDC.64 R26, c[0x0][0x640] ;  /* 0x00019000ff1a7b82 */ /* 0x000e220000000a00 */
[----:B------:R-:W-:Y:S01]  /*6400*/  SHF.R.U32.HI R0, RZ, R0, R9 ;  /* 0x00000000ff007219 */ /* 0x000fe20000011609 */
[----:B------:R-:W-:Y:S01]  /*6410*/  ULDC UR4, c[0x0][0x150] ;  /* 0x0000540000047ab9 */ /* 0x000fe20000000800 */
[----:B------:R-:W-:Y:S02]  /*6420*/  IADD3 R3, P0, RZ, -R101, RZ ;  /* 0x80000065ff037210 */ /* 0x000fe40007f1e0ff */
[----:B------:R-:W-:-:S03]  /*6430*/  I2FP.F32.U32 R7, R12 ;  /* 0x0000000c00077245 */ /* 0x000fc60000201000 */
[----:B------:R-:W1:Y:S01]  /*6440*/  LDC R6, c[0x0][0x618] ;  /* 0x00018600ff067b82 */ /* 0x000e620000000800 */
[----:B------:R-:W-:Y:S02]  /*6450*/  IMAD.X R5, RZ, RZ, ~R0, P0 ;  /* 0x000000ffff057224 */ /* 0x000fe400000e0e00 */
[----:B------:R-:W-:Y:S01]  /*6460*/  FMUL R7, R7, UR4 ;  /* 0x0000000407077c20 */ /* 0x000fe20008400000 */
[----:B------:R-:W-:Y:S01]  /*6470*/  ULDC UR4, c[0x0][0x154] ;  /* 0x0000550000047ab9 */ /* 0x000fe20000000800 */
[-C--:B------:R-:W-:Y:S02]  /*6480*/  IMAD R0, R5, R14.reuse, RZ ;  /* 0x0000000e05007224 */ /* 0x080fe400078e02ff */
[C---:B------:R-:W-:Y:S01]  /*6490*/  IMAD.WIDE.U32 R4, R3.reuse, R14, R16 ;  /* 0x0000000e03047225 */ /* 0x040fe200078e0010 */
[----:B------:R-:W2:Y:S01]  /*64a0*/  LDC R8, c[0x0][0x608] ;  /* 0x00018200ff087b82 */ /* 0x000ea20000000800 */
[----:B------:R-:W3:Y:S02]  /*64b0*/  F2I.U32.TRUNC.NTZ R7, R7 ;  /* 0x0000000700077305 */ /* 0x000ee4000020f000 */
[----:B------:R-:W-:Y:S01]  /*64c0*/  IMAD R3, R3, R15, R0 ;  /* 0x0000000f03037224 */ /* 0x000fe200078e0200 */
[----:B------:R-:W-:-:S03]  /*64d0*/  I2FP.F32.U32 R0, R20 ;  /* 0x0000001400007245 */ /* 0x000fc60000201000 */
[----:B------:R-:W-:Y:S01]  /*64e0*/  IMAD.IADD R3, R5, 0x1, R3 ;  /* 0x0000000105037824 */ /* 0x000fe200078e0203 */
[----:B------:R-:W4:Y:S01]  /*64f0*/  LDC R11, c[0x0][0x658] ;  /* 0x00019600ff0b7b82 */ /* 0x000f220000000800 */
[----:B0-----:R-:W-:-:S04]  /*6500*/  ISETP.NE.U32.AND P0, PT, R26, RZ, PT ;  /* 0x000000ff1a00720c */ /* 0x001fc80003f05070 */
[----:B------:R-:W-:-:S03]  /*6510*/  ISETP.NE.AND.EX P0, PT, R27, RZ, PT, P0 ;  /* 0x000000ff1b00720c */ /* 0x000fc60003f05300 */
[----:B------:R-:W0:Y:S01]  /*6520*/  LDC R9, c[0x0][0x144] ;  /* 0x00005100ff097b82 */ /* 0x000e220000000800 */
[-C--:B-1----:R-:W-:Y:S01]  /*6530*/  SHF.R.U64 R10, R4, R6.reuse, R3 ;  /* 0x00000006040a7219 */ /* 0x082fe20000001203 */
[----:B---3--:R-:W-:Y:S01]  /*6540*/  IMAD.MOV R7, RZ, RZ, -R7 ;  /* 0x000000ffff077224 */ /* 0x008fe200078e0a07 */
[----:B------:R-:W-:Y:S01]  /*6550*/  SHF.R.U32.HI R3, RZ, R6, R3 ;  /* 0x00000006ff037219 */ /* 0x000fe20000011603 */
[----:B------:R-:W-:-:S04]  /*6560*/  FMUL R6, R0, UR4 ;  /* 0x0000000400067c20 */ /* 0x000fc80008400000 */
[----:B------:R-:W1:Y:S01]  /*6570*/  LDC R21, c[0x0][0x148] ;  /* 0x00005200ff157b82 */ /* 0x000e620000000800 */
[----:B------:R3:W0:Y:S01]  /*6580*/  F2I.U32.TRUNC.NTZ R14, R6 ;  /* 0x00000006000e7305 */ /* 0x000622000020f000 */
[-CC-:B--2---:R-:W-:Y:S02]  /*6590*/  SHF.R.U64 R13, R10, R8.reuse, R3.reuse ;  /* 0x000000080a0d7219 */ /* 0x184fe40000001203 */
[----:B------:R-:W-:-:S04]  /*65a0*/  SHF.R.U32.HI R0, RZ, R8, R3 ;  /* 0x00000008ff007219 */ /* 0x000fc80000011603 */
[----:B-----5:R-:W2:Y:S01]  /*65b0*/  LDC R24, c[0x0][0x648] ;  /* 0x00019200ff187b82 */ /* 0x020ea20000000800 */
[-CC-:B----4-:R-:W-:Y:S02]  /*65c0*/  SHF.R.U64 R15, R13, R11.reuse, R0.reuse ;  /* 0x0000000b0d0f7219 */ /* 0x190fe40000001200 */
[----:B------:R-:W-:-:S03]  /*65d0*/  SHF.R.U32.HI R5, RZ, R11, R0 ;  /* 0x0000000bff057219 */ /* 0x000fc60000011600 */
[----:B------:R-:W-:Y:S02]  /*65e0*/  IMAD.MOV.U32 R4, RZ, RZ, R15 ;  /* 0x000000ffff047224 */ /* 0x000fe400078e000f */
[----:B------:R-:W4:Y:S01]  /*65f0*/  LDC R28, c[0x0][0x638] ;  /* 0x00018e00ff1c7b82 */ /* 0x000f220000000800 */
[----:B0-----:R-:W-:-:S07]  /*6600*/  IMAD R25, R9, R7, R12 ;  /* 0x0000000709197224 */ /* 0x001fce00078e020c */
[----:B------:R-:W0:Y:S08]  /*6610*/  LDC R29, c[0x0][0x610] ;  /* 0x00018400ff1d7b82 */ /* 0x000e300000000800 */
[----:B------:R-:W0:Y:S01]  /*6620*/  LDC R30, c[0x0][0x600] ;  /* 0x00018000ff1e7b82 */ /* 0x000e220000000800 */
[----:B-123--:R-:W-:Y:S05]  /*6630*/  @!P0 BRA `(.L_x_161) ;  /* 0x0000000000288947 */ /* 0x00efea0003800000 */
[----:B------:R-:W1:Y:S02]  /*6640*/  LDC R0, c[0x0][0x64c] ;  /* 0x00019300ff007b82 */ /* 0x000e640000000800 */
[----:B-1----:R-:W-:-:S05]  /*6650*/  IADD3 R3, P0, R15, R0, RZ ;  /* 0x000000000f037210 */ /* 0x002fca0007f1e0ff */
        /* <DEDUP_REMOVED lines=8> */
.L_x_161:
[----:B------:R-:W-:Y:S01]  /*66e0*/  ISETP.NE.AND P0, PT, R2, 0x1, PT ;  /* 0x000000010200780c */ /* 0x000fe20003f05270 */
[----:B------:R-:W-:Y:S01]  /*66f0*/  IMAD.MOV R14, RZ, RZ, -R14 ;  /* 0x000000ffff0e7224 */ /* 0x000fe200078e0a0e */
[----:B------:R-:W-:Y:S02]  /*6700*/  SHF.R.U64 R3, R4, R24, R5 ;  /* 0x0000001804037219 */ /* 0x000fe40000001205 */
[----:B------:R-:W-:Y:S02]  /*6710*/  LOP3.LUT R0, R13, R98, RZ, 0xc0, !PT ;  /* 0x000000620d007212 */ /* 0x000fe400078ec0ff */
[----:B------:R-:W-:Y:S01]  /*6720*/  LOP3.LUT R10, R10, R97, RZ, 0xc0, !PT ;  /* 0x000000610a0a7212 */ /* 0x000fe200078ec0ff */
[----:B------:R-:W-:Y:S02]  /*6730*/  IMAD.MOV R4, RZ, RZ, -R3 ;  /* 0x000000ffff047224 */ /* 0x000fe400078e0a03 */
[----:B------:R-:W-:Y:S02]  /*6740*/  IMAD R0, R93, R3, R0 ;  /* 0x000000035d007224 */ /* 0x000fe400078e0200 */
[----:B----4-:R-:W-:-:S02]  /*6750*/  IMAD R3, R4, R28, R15 ;  /* 0x0000001c04037224 */ /* 0x010fc400078e020f */
[----:B------:R-:W-:Y:S02]  /*6760*/  @P0 IMAD R25, R21, R14, R20 ;  /* 0x0000000e15190224 */ /* 0x000fe400078e0214 */
[----:B0-----:R-:W-:Y:S02]  /*6770*/  IMAD R5, R3, R30, R10 ;  /* 0x0000001e03057224 */ /* 0x001fe400078e020a */
[----:B------:R-:W-:Y:S02]  /*6780*/  IMAD R0, R0, R29, R25 ;  /* 0x0000001d00007224 */ /* 0x000fe400078e0219 */
[----:B------:R-:W-:-:S03]  /*6790*/  IMAD.MOV.U32 R4, RZ, RZ, 0x1 ;  /* 0x00000001ff047424 */ /* 0x000fc600078e00ff */
[----:B------:R-:W-:Y:S02]  /*67a0*/  SEL R100, R5, R0, !P0 ;  /* 0x0000000005647207 */ /* 0x000fe40004000000 */
[----:B------:R-:W-:Y:S02]  /*67b0*/  PRMT R3, R4, 0x7610, R3 ;  /* 0x0000761004037816 */ /* 0x000fe40000000003 */
[----:B------:R-:W-:-:S07]  /*67c0*/  SEL R0, R0, R5, !P0 ;  /* 0x0000000500007207 */ /* 0x000fce0004000000 */
.L_x_159:
[----:B------:R-:W-:Y:S01]  /*67d0*/  LOP3.LUT P0, RZ, R3, 0xff, RZ, 0xc0, !PT ;  /* 0x000000ff03ff7812 */ /* 0x000fe2000780c0ff */
[----:B------:R-:W-:Y:S01]  /*67e0*/  UIMAD.WIDE.U32 UR4, UR41, -0x55555555, URZ ;  /* 0xaaaaaaab290478a5 */ /* 0x000fe2000f8e003f */
[----:B------:R-:W-:-:S03]  /*67f0*/  IMAD.MOV.U32 R103, RZ, RZ, R0 ;  /* 0x000000ffff677224 */ /* 0x000fc600078e0000 */
[----:B------:R-:W-:-:S04]  /*6800*/  USHF.R.U32.HI UR4, URZ, 0x1, UR5 ;  /* 0x000000013f047899 */ /* 0x000fc80008011605 */
[----:B------:R-:W-:-:S04]  /*6810*/  UIMAD UR41, UR4, -0x3, UR41 ;  /* 0xfffffffd042978a4 */ /* 0x000fc8000f8e0229 */
[----:B------:R-:W-:Y:S08]  /*6820*/  @P0 BRA `(.L_x_162) ;  /* 0xffffffac000c0947 */ /* 0x000ff0000383ffff */
[----:B------:R-:W-:Y:S05]  /*6830*/  EXIT ;  /* 0x000000000000794d */ /* 0x000fea0003800000 */
.L_x_7:
        /* <DEDUP_REMOVED lines=26> */
.L_x_164:
[----:B------:R-:W0:Y:S01]  /*69e0*/  LDC.64 R30, c[0x0][0x640] ;  /* 0x00019000ff1e7b82 */ /* 0x000e220000000a00 */
[-CC-:B------:R-:W-:Y:S01]  /*69f0*/  SHF.R.U64 R22, R14, R8.reuse, R15.reuse ;  /* 0x000000080e167219 */ /* 0x180fe2000000120f */
[----:B------:R-:W-:Y:S01]  /*6a00*/  IMAD.MOV.U32 R27, RZ, RZ, 0x1 ;  /* 0x00000001ff1b7424 */ /* 0x000fe200078e00ff */
[----:B------:R-:W-:Y:S02]  /*6a10*/  SHF.R.U32.HI R7, RZ, R8, R15 ;  /* 0x00000008ff077219 */ /* 0x000fe4000001160f */
[----:B------:R-:W-:-:S03]  /*6a20*/  IADD3 R13, P0, RZ, -R22, RZ ;  /* 0x80000016ff0d7210 */ /* 0x000fc60007f1e0ff */
[----:B------:R-:W1:Y:S02]  /*6a30*/  LDC R12, c[0x0][0x618] ;  /* 0x00018600ff0c7b82 */ /* 0x000e640000000800 */
[----:B------:R-:W-:Y:S02]  /*6a40*/  IMAD.X R7, RZ, RZ, ~R7, P0 ;  /* 0x000000ffff077224 */ /* 0x000fe400000e0e07 */
[----:B------:R-:W-:-:S04]  /*6a50*/  IMAD.WIDE.U32 R10, R13, R24, R16 ;  /* 0x000000180d0a7225 */ /* 0x000fc800078e0010 */
[----:B------:R-:W2:Y:S01]  /*6a60*/  LDC R14, c[0x0][0x608] ;  /* 0x00018200ff0e7b82 */ /* 0x000ea20000000800 */
[----:B------:R-:W-:-:S04]  /*6a70*/  IMAD R8, R7, R24, RZ ;  /* 0x0000001807087224 */ /* 0x000fc800078e02ff */
[----:B------:R-:W-:-:S03]  /*6a80*/  IMAD R7, R13, R25, R8 ;  /* 0x000000190d077224 */ /* 0x000fc600078e0208 */
[----:B------:R-:W3:Y:S01]  /*6a90*/  LDC R28, c[0x0][0x658] ;  /* 0x00019600ff1c7b82 */ /* 0x000ee20000000800 */
[----:B------:R-:W-:Y:S01]  /*6aa0*/  IMAD.IADD R7, R11, 0x1, R7 ;  /* 0x000000010b077824 */ /* 0x000fe200078e0207 */
[----:B0-----:R-:W-:Y:S01]  /*6ab0*/  ISETP.NE.U32.AND P0, PT, R30, RZ, PT ;  /* 0x000000ff1e00720c */ /* 0x001fe20003f05070 */
[----:B------:R-:W-:-:S03]  /*6ac0*/  IMAD.MOV.U32 R11, RZ, RZ, -0x1 ;  /* 0xffffffffff0b7424 */ /* 0x000fc600078e00ff */
        /* <DEDUP_REMOVED lines=8> */
[-C--:B---3--:R-:W-:Y:S02]  /*6b50*/  SHF.L.U32 R10, R11, R28.reuse, RZ ;  /* 0x0000001c0b0a7219 */ /* 0x088fe400000006ff */
[--C-:B------:R-:W-:Y:S02]  /*6b60*/  SHF.R.U64 R26, R24, R28, R7.reuse ;  /* 0x0000001c181a7219 */ /* 0x100fe40000001207 */
[----:B------:R-:W-:Y:S02]  /*6b70*/  LOP3.LUT R29, RZ, R10, RZ, 0x33, !PT ;  /* 0x0000000aff1d7212 */ /* 0x000fe400078e33ff */
[----:B------:R-:W-:Y:S01]  /*6b80*/  SHF.R.U32.HI R11, RZ, R28, R7 ;  /* 0x0000001cff0b7219 */ /* 0x000fe20000011607 */
[----:B------:R-:W3:Y:S01]  /*6b90*/  LDC R32, c[0x0][0x610] ;  /* 0x00018400ff207b82 */ /* 0x000ee20000000800 */
[----:B------:R-:W-:Y:S01]  /*6ba0*/  IMAD.MOV.U32 R10, RZ, RZ, R26 ;  /* 0x000000ffff0a7224 */ /* 0x000fe200078e001a */
[----:B------:R-:W-:Y:S06]  /*6bb0*/  @!P0 BRA `(.L_x_165) ;  /* 0x0000000000288947 */ /* 0x000fec0003800000 */
        /* <DEDUP_REMOVED lines=10> */
.L_x_165:
[----:B------:R-:W-:Y:S02]  /*6c60*/  ISETP.NE.AND P0, PT, R2, 0x1, PT ;  /* 0x000000010200780c */ /* 0x000fe40003f05270 */
[----:B-1----:R-:W-:Y:S01]  /*6c70*/  SHF.R.U64 R8, R10, R8, R11 ;  /* 0x000000080a087219 */ /* 0x002fe2000000120b */
[----:B0-----:R-:W-:Y:S01]  /*6c80*/  VIADD R11, R21, 0xffffffff ;  /* 0xffffffff150b7836 */ /* 0x001fe20000000000 */
[----:B------:R-:W-:Y:S02]  /*6c90*/  SHF.L.U32 R27, R27, R28, RZ ;  /* 0x0000001c1b1b7219 */ /* 0x000fe400000006ff */
[----:B------:R-:W-:Y:S01]  /*6ca0*/  LOP3.LUT R5, R24, R29, RZ, 0xc0, !PT ;  /* 0x0000001d18057212 */ /* 0x000fe200078ec0ff */
[----:B------:R-:W-:-:S04]  /*6cb0*/  IMAD.MOV R7, RZ, RZ, -R8 ;  /* 0x000000ffff077224 */ /* 0x000fc800078e0a08 */
[----:B------:R-:W-:Y:S02]  /*6cc0*/  IMAD R5, R27, R8, R5 ;  /* 0x000000081b057224 */ /* 0x000fe400078e0205 */
[----:B------:R-:W-:Y:S01]  /*6cd0*/  @P0 IMAD R6, R9, R23, R4 ;  /* 0x0000001709060224 */ /* 0x000fe200078e0204 */
[----:B------:R-:W-:Y:S01]  /*6ce0*/  LOP3.LUT R9, R20, R11, RZ, 0xc0, !PT ;  /* 0x0000000b14097212 */ /* 0x000fe200078ec0ff */
[----:B--2---:R-:W-:Y:S02]  /*6cf0*/  IMAD R4, R7, R25, R26 ;  /* 0x0000001907047224 */ /* 0x004fe400078e021a */
[----:B---3--:R-:W-:Y:S02]  /*6d00*/  IMAD R6, R5, R32, R6 ;  /* 0x0000002005067224 */ /* 0x008fe400078e0206 */
[----:B------:R-:W-:Y:S02]  /*6d10*/  IMAD R5, R4, R21, R9 ;  /* 0x0000001504057224 */ /* 0x000fe400078e0209 */
[----:B------:R-:W-:-:S02]  /*6d20*/  IMAD.MOV.U32 R8, RZ, RZ, 0x1 ;  /* 0x00000001ff087424 */ /* 0x000fc400078e00ff */
[----:B------:R-:W-:Y:S01]  /*6d30*/  IMAD.MOV.U32 R7, RZ, RZ, R22 ;  /* 0x000000ffff077224 */ /* 0x000fe200078e0016 */
[----:B------:R-:W-:Y:S02]  /*6d40*/  SEL R21, R5, R6, !P0 ;  /* 0x0000000605157207 */ /* 0x000fe40004000000 */
[----:B------:R-:W-:-:S07]  /*6d50*/  SEL R20, R6, R5, !P0 ;  /* 0x0000000506147207 */ /* 0x000fce0004000000 */
.L_x_163:
[----:B------:R-:W-:-:S08]  /*6d60*/  NOP ;  /* 0x0000000000007918 */ /* 0x000fd00000000000 */
[----:B------:R-:W0:-:S00]  /*6d70*/  USETMAXREG.DEALLOC.CTAPOOL 0x28 ;  /* 0x00000028000079c8 */ /* 0x000e0000080e0500 */
[----:B0-----:R-:W-:-:S13]  /*6d80*/  ISETP.NE.AND P0, PT, R3, RZ, PT ;  /* 0x000000ff0300720c */ /* 0x001fda0003f05270 */
[----:B------:R-:W-:Y:S05]  /*6d90*/  @P0 EXIT ;  /* 0x000000000000094d */ /* 0x000fea0003800000 */
[----:B------:R-:W-:Y:S01]  /*6da0*/  LOP3.LUT P0, RZ, R8, 0xff, RZ, 0xc0, !PT ;  /* 0x000000ff08ff7812 */ /* 0x000fe2000780c0ff */
[----:B------:R-:W-:Y:S02]  /*6db0*/  IMAD.MOV.U32 R3, RZ, RZ, 0x1 ;  /* 0x00000001ff037424 */ /* 0x000fe400078e00ff */
[----:B------:R-:W-:-:S10]  /*6dc0*/  IMAD.MOV.U32 R8, RZ, RZ, RZ ;  /* 0x000000ffff087224 */ /* 0x000fd400078e00ff */
[----:B------:R-:W-:Y:S05]  /*6dd0*/  @!P0 BRA `(.L_x_166) ;  /* 0x0000000c00288947 */ /* 0x000fea0003800000 */
[----:B------:R-:W0:Y:S01]  /*6de0*/  LDC R3, c[0x0][0x28c] ;  /* 0x0000a300ff037b82 */ /* 0x000e220000000800 */
[----:B------:R-:W1:Y:S01]  /*6df0*/  S2R R13, SR_CgaCtaId ;  /* 0x00000000000d7919 */ /* 0x000e620000008800 */
[----:B------:R-:W-:Y:S01]  /*6e00*/  ULDC UR5, c[0x0][0x658] ;  /* 0x0001960000057ab9 */ /* 0x000fe20000000800 */
[----:B------:R-:W-:Y:S01]  /*6e10*/  UMOV UR6, 0xffffffff ;  /* 0xffffffff00067882 */ /* 0x000fe20000000000 */
[----:B------:R-:W-:Y:S01]  /*6e20*/  BSSY B0, `(.L_x_166) ;  /* 0x00000c5000007945 */ /* 0x000fe20003800000 */
[----:B------:R-:W-:Y:S01]  /*6e30*/  USHF.L.U32 UR6, UR6, UR5, URZ ;  /* 0x0000000506067299 */ /* 0x000fe2000800063f */
[----:B------:R-:W-:Y:S01]  /*6e40*/  IMAD.MOV.U32 R10, RZ, RZ, 0x1 ;  /* 0x00000001ff0a7424 */ /* 0x000fe200078e00ff */
[----:B------:R-:W-:Y:S01]  /*6e50*/  LOP3.LUT R9, R18, 0x2, RZ, 0xfc, !PT ;  /* 0x0000000212097812 */ /* 0x000fe200078efcff */
[----:B------:R-:W-:Y:S01]  /*6e60*/  IMAD.MOV.U32 R8, RZ, RZ, RZ ;  /* 0x000000ffff087224 */ /* 0x000fe200078e00ff */
[----:B------:R-:W-:Y:S01]  /*6e70*/  ULDC UR4, c[0x0][0x600] ;  /* 0x0001800000047ab9 */ /* 0x000fe20000000800 */
[----:B------:R-:W-:Y:S01]  /*6e80*/  UMOV UR7, 0x1 ;  /* 0x0000000100077882 */ /* 0x000fe20000000000 */
[----:B------:R-:W-:-:S02]  /*6e90*/  UIADD3 UR15, UR4, -0x1, URZ ;  /* 0xffffffff040f7890 */ /* 0x000fc4000fffe03f */
[----:B------:R-:W-:Y:S02]  /*6ea0*/  USHF.L.U32 UR17, UR7, UR5, URZ ;  /* 0x0000000507117299 */ /* 0x000fe4000800063f */
[----:B------:R-:W-:Y:S01]  /*6eb0*/  ULOP3.LUT UR16, URZ, UR6, URZ, 0x33, !UPT ;  /* 0x000000063f107292 */ /* 0x000fe2000f8e333f */
[----:B------:R-:W-:Y:S01]  /*6ec0*/  ULDC.64 UR20, c[0x0][0x198] ;  /* 0x0000660000147ab9 */ /* 0x000fe20000000a00 */
[----:B0-----:R-:W-:-:S05]  /*6ed0*/  VIADD R3, R3, 0x3f ;  /* 0x0000003f03037836 */ /* 0x001fca0000000000 */
[----:B------:R-:W-:-:S04]  /*6ee0*/  SHF.R.S32.HI R4, RZ, 0x1f, R3 ;  /* 0x0000001fff047819 */ /* 0x000fc80000011403 */
[----:B------:R-:W-:Y:S01]  /*6ef0*/  LEA.HI R4, R4, R3, RZ, 0x6 ;  /* 0x0000000304047211 */ /* 0x000fe200078f30ff */
[C---:B-1----:R-:W-:Y:S02]  /*6f00*/  IMAD.SHL.U32 R12, R13.reuse, 0x40, RZ ;  /* 0x000000400d0c7824 */ /* 0x042fe400078e00ff */
[----:B------:R-:W-:Y:S01]  /*6f10*/  IMAD.SHL.U32 R13, R13, 0x1000, RZ ;  /* 0x000010000d0d7824 */ /* 0x000fe200078e00ff */
[----:B------:R-:W-:Y:S01]  /*6f20*/  SHF.R.S32.HI R11, RZ, 0x6, R4 ;  /* 0x00000006ff0b7819 */ /* 0x000fe20000011404 */
[----:B------:R-:W-:Y:S01]  /*6f30*/  IMAD.MOV.U32 R3, RZ, RZ, 0x1 ;  /* 0x00000001ff037424 */ /* 0x000fe200078e00ff */
[----:B------:R-:W-:Y:S02]  /*6f40*/  LOP3.LUT R12, R12, 0x40, RZ, 0xc0, !PT ;  /* 0x000000400c0c7812 */ /* 0x000fe400078ec0ff */
[----:B------:R-:W-:Y:S01]  /*6f50*/  LOP3.LUT R13, R13, 0x1000, RZ, 0xc0, !PT ;  /* 0x000010000d0d7812 */ /* 0x000fe200078ec0ff */
[----:B------:R-:W-:-:S07]  /*6f60*/  VIADD R19, R11, 0x1 ;  /* 0x000000010b137836 */ /* 0x000fce0000000000 */
.L_x_177:
[----:B------:R-:W-:-:S03]  /*6f70*/  UMOV UR4, 0xffffffff ;  /* 0xffffffff00047882 */ /* 0x000fc60000000000 */
[----:B------:R-:W-:Y:S05]  /*6f80*/  BRA.DIV UR4, `(.L_x_167) ;  /* 0x0000000e04807947 */ /* 0x000fea000b800000 */
[----:B------:R-:W-:-:S13]  /*6f90*/  ELECT P6, URZ, PT ;  /* 0x00000000003f782f */ /* 0x000fda00038c0000 */
.L_x_187:
[----:B------:R-:W0:Y:S01]  /*6fa0*/  LDC R4, c[0x0][0x28c] ;  /* 0x0000a300ff047b82 */ /* 0x000e220000000800 */
[----:B------:R-:W-:Y:S01]  /*6fb0*/  BSSY B1, `(.L_x_168) ;  /* 0x0000038000017945 */ /* 0x000fe20003800000 */
[----:B0-----:R-:W-:-:S13]  /*6fc0*/  ISETP.LT.OR P6, PT, R4, 0x1, !P6 ;  /* 0x000000010400780c */ /* 0x001fda00077c1670 */
[----:B------:R-:W-:Y:S05]  /*6fd0*/  @P6 BRA `(.L_x_169) ;  /* 0x0000000000d46947 */ /* 0x000fea0003800000 */
[----:B------:R-:W-:Y:S02]  /*6fe0*/  IMAD R21, R21, 0x80, R12 ;  /* 0x0000008015157824 */ /* 0x000fe400078e020c */
[----:B------:R-:W-:Y:S02]  /*6ff0*/  IMAD.SHL.U32 R20, R20, 0x80, RZ ;  /* 0x0000008014147824 */ /* 0x000fe400078e00ff */
[----:B------:R-:W-:Y:S02]  /*7000*/  IMAD.MOV.U32 R22, RZ, RZ, RZ ;  /* 0x000000ffff167224 */ /* 0x000fe400078e00ff */
[----:B------:R-:W-:Y:S02]  /*7010*/  IMAD.MOV.U32 R4, RZ, RZ, R19 ;  /* 0x000000ffff047224 */ /* 0x000fe400078e0013 */
[----:B------:R-:W-:Y:S02]  /*7020*/  IMAD.MOV.U32 R5, RZ, RZ, R3 ;  /* 0x000000ffff057224 */ /* 0x000fe400078e0003 */
[----:B------:R-:W-:-:S07]  /*7030*/  IMAD.MOV.U32 R6, RZ, RZ, R8 ;  /* 0x000000ffff067224 */ /* 0x000fce00078e0008 */
.L_x_172:
[----:B------:R-:W0:Y:S01]  /*7040*/  S2R R15, SR_CgaCtaId ;  /* 0x00000000000f7919 */ /* 0x000e220000008800 */
[----:B------:R-:W-:Y:S02]  /*7050*/  MOV R14, 0x400 ;  /* 0x00000400000e7802 */ /* 0x000fe40000000f00 */
[----:B------:R-:W-:Y:S02]  /*7060*/  ISETP.NE.AND P1, PT, R0, RZ, PT ;  /* 0x000000ff0000720c */ /* 0x000fe40003f25270 */
[----:B0-----:R-:W-:Y:S02]  /*7070*/  LEA R25, R15, R14, 0x18 ;  /* 0x0000000e0f197211 */ /* 0x001fe400078ec0ff */
[----:B------:R-:W-:-:S09]  /*7080*/  SHF.L.U32 R14, R5, 0x1f, RZ ;  /* 0x0000001f050e7819 */ /* 0x000fd200000006ff */
[----:B------:R-:W0:Y:S01]  /*7090*/  @!P1 LDC R15, c[0x0][0x500] ;  /* 0x00014000ff0f9b82 */ /* 0x000e220000000800 */
[----:B------:R-:W-:-:S04]  /*70a0*/  IMAD R23, R6, 0x8, R25 ;  /* 0x0000000806177824 */ /* 0x000fc800078e0219 */
[----:B------:R-:W1:Y:S02]  /*70b0*/  SYNCS.PHASECHK.TRANS64.TRYWAIT P0, [R23+URZ+0x18], R14 ;  /* 0x0000180e170075a7 */ /* 0x000e64000800017f */
[----:B-1----:R-:W-:Y:S05]  /*70c0*/  @!P0 BRA `(.L_x_170) ;  /* 0x0000000c00508947 */ /* 0x002fea0003800000 */
.L_x_188:
[----:B-1----:R-:W-:Y:S01]  /*70d0*/  PRMT R14, R9, 0x9910, RZ ;  /* 0x00009910090e7816 */ /* 0x002fe200000000ff */
[----:B0-----:R0:W-:Y:S03]  /*70e0*/  @!P1 SYNCS.ARRIVE.TRANS64 RZ, [R23+URZ], R15 ;  /* 0x0000000f17ff99a7 */ /* 0x0011e6000800003f */
[----:B------:R-:W-:-:S13]  /*70f0*/  ISETP.NE.AND P0, PT, R14, 0x2, PT ;  /* 0x000000020e00780c */ /* 0x000fda0003f05270 */
[----:B0-----:R-:W-:Y:S05]  /*7100*/  @P0 BRA `(.L_x_171) ;  /* 0x0000000000040947 */ /* 0x001fea0003800000 */
[----:B------:R-:W-:Y:S01]  /*7110*/  BPT.TRAP 0x1 ;  /* 0x000000040000795c */ /* 0x000fe20000300000 */
.L_x_171:
[C---:B------:R-:W-:Y:S01]  /*7120*/  IMAD R14, R6.reuse, 0x2000, R13 ;  /* 0x00002000060e7824 */ /* 0x040fe200078e020d */
[----:B------:R-:W-:Y:S01]  /*7130*/  R2UR UR9, R23 ;  /* 0x00000000170972ca */ /* 0x000fe200000e0000 */
[--C-:B------:R-:W-:Y:S01]  /*7140*/  IMAD R15, R6, 0x4000, R25.reuse ;  /* 0x00004000060f7824 */ /* 0x100fe200078e0219 */
[----:B------:R-:W-:Y:S01]  /*7150*/  UIADD3 UR4, UP0, UR20, 0xf0, URZ ;  /* 0x000000f014047890 */ /* 0x000fe2000ff1e03f */
[----:B------:R-:W-:Y:S01]  /*7160*/  IMAD R14, R14, 0x2, R25 ;  /* 0x000000020e0e7824 */ /* 0x000fe200078e0219 */
[----:B------:R-:W-:Y:S01]  /*7170*/  R2UR UR11, R20 ;  /* 0x00000000140b72ca */ /* 0x000fe200000e0000 */
[----:B------:R-:W-:Y:S01]  /*7180*/  VIADD R4, R4, 0xffffffff ;  /* 0xffffffff04047836 */ /* 0x000fe20000000000 */
[----:B------:R-:W-:Y:S01]  /*7190*/  R2UR UR5, R15 ;  /* 0x000000000f0572ca */ /* 0x000fe200000e0000 */
[----:B------:R-:W-:Y:S01]  /*71a0*/  UIADD3 UR22, UP1, UR20, 0x1f0, URZ ;  /* 0x000001f014167890 */ /* 0x000fe2000ff3e03f */
[----:B------:R-:W-:Y:S01]  /*71b0*/  R2UR UR8, R14 ;  /* 0x000000000e0872ca */ /* 0x000fe200000e0000 */
[----:B------:R-:W-:Y:S01]  /*71c0*/  VIADD R6, R6, 0x1 ;  /* 0x0000000106067836 */ /* 0x000fe20000000000 */
[----:B------:R-:W-:Y:S01]  /*71d0*/  R2UR UR10, R22 ;  /* 0x00000000160a72ca */ /* 0x000fe200000e0000 */
[----:B------:R-:W-:Y:S01]  /*71e0*/  UIADD3.X UR23, URZ, UR21, URZ, UP1, !UPT ;  /* 0x000000153f177290 */ /* 0x000fe20008ffe43f */
[----:B------:R-:W-:Y:S01]  /*71f0*/  R2UR UR12, R7 ;  /* 0x00000000070c72ca */ /* 0x000fe200000e0000 */
[----:B------:R-:W-:Y:S01]  /*7200*/  UMOV UR6, 0x0 ;  /* 0x0000000000067882 */ /* 0x000fe20000000000 */
[----:B------:R-:W-:Y:S01]  /*7210*/  R2UR UR18, R21 ;  /* 0x00000000151272ca */ /* 0x000fe200000e0000 */
[----:B------:R-:W-:Y:S01]  /*7220*/  UMOV UR7, 0x10000000 ;  /* 0x1000000000077882 */ /* 0x000fe20000000000 */
[----:B------:R-:W-:Y:S01]  /*7230*/  ISETP.GT.AND P1, PT, R4, 0x1, PT ;  /* 0x000000010400780c */ /* 0x000fe20003f24270 */
[----:B------:R-:W-:Y:S01]  /*7240*/  UMOV UR19, 0x30000 ;  /* 0x0003000000137882 */ /* 0x000fe20000000000 */
[----:B------:R-:W-:Y:S01]  /*7250*/  ISETP.NE.AND P0, PT, R6, 0x3, PT ;  /* 0x000000030600780c */ /* 0x000fe20003f05270 */
[----:B------:R-:W-:Y:S01]  /*7260*/  UIADD3 UR13, UR5, 0x100, URZ ;  /* 0x00000100050d7890 */ /* 0x000fe2000fffe03f */
[----:B------:R-:W-:Y:S01]  /*7270*/  VIADD R22, R22, 0x40 ;  /* 0x0000004016167836 */ /* 0x000fe20000000000 */
[----:B------:R-:W-:Y:S01]  /*7280*/  UIADD3.X UR5, URZ, UR21, URZ, UP0, !UPT ;  /* 0x000000153f057290 */ /* 0x000fe200087fe43f */
[----:B------:R-:W-:Y:S01]  /*7290*/  SEL R14, RZ, 0x1, P0 ;  /* 0x00000001ff0e7807 */ /* 0x000fe20000000000 */
[----:B------:R-:W-:Y:S01]  /*72a0*/  UIADD3 UR14, UR8, 0xc100, URZ ;  /* 0x0000c100080e7890 */ /* 0x000fe2000fffe03f */
[----:B------:R-:W-:-:S02]  /*72b0*/  SEL R6, R6, RZ, P0 ;  /* 0x000000ff06067207 */ /* 0x000fc40000000000 */
[----:B------:R-:W-:Y:S01]  /*72c0*/  UMOV UR8, UR13 ;  /* 0x0000000d00087c82 */ /* 0x000fe20008000000 */
[----:B------:R-:W-:-:S03]  /*72d0*/  LOP3.LUT R5, R5, R14, RZ, 0x3c, !PT ;  /* 0x0000000e05057212 */ /* 0x000fc600078e3cff */
[----:B------:R0:W-:Y:S02]  /*72e0*/  UTMALDG.3D [UR8], [UR4], desc[UR6] ;  /* 0x00000608040075b4 */ /* 0x0001e40008011000 */
[----:B0-----:R-:W-:Y:S01]  /*72f0*/  UMOV UR8, UR14 ;  /* 0x0000000e00087c82 */ /* 0x001fe20008000000 */
[----:B------:R-:W-:Y:S02]  /*7300*/  UMOV UR11, UR18 ;  /* 0x00000012000b7c82 */ /* 0x000fe40008000000 */
[----:B------:R0:W-:Y:S02]  /*7310*/  UTMALDG.3D.MULTICAST [UR8], [UR22], UR19, desc[UR6] ;  /* 0x00000608160073b4 */ /* 0x0001e40008011813 */
[----:B0-----:R-:W-:Y:S05]  /*7320*/  @P1 BRA `(.L_x_172) ;  /* 0xfffffffc00441947 */ /* 0x001fea000383ffff */
.L_x_169:
[----:B------:R-:W-:Y:S05]  /*7330*/  BSYNC B1 ;  /* 0x0000000000017941 */ /* 0x000fea0003800000 */
.L_x_168:
[----:B------:R-:W-:Y:S01]  /*7340*/  LOP3.LUT P1, RZ, R10, 0xff, RZ, 0xc0, !PT ;  /* 0x000000ff0aff7812 */ /* 0x000fe2000782c0ff */
[C---:B------:R-:W-:Y:S01]  /*7350*/  IMAD.IADD R7, R11.reuse, 0x1, R8 ;  /* 0x000000010b077824 */ /* 0x040fe200078e0208 */
[----:B------:R-:W-:Y:S01]  /*7360*/  ULDC.64 UR4, c[0x0][0x650] ;  /* 0x0001940000047ab9 */ /* 0x000fe20000000a00 */
[----:B------:R-:W-:Y:S01]  /*7370*/  ISETP.GE.U32.AND P2, PT, R11, 0x3, PT ;  /* 0x000000030b00780c */ /* 0x000fe20003f46070 */
[----:B------:R-:W-:Y:S01]  /*7380*/  BSSY B1, `(.L_x_173) ;  /* 0x000006c000017945 */ /* 0x000fe20003800000 */
[----:B------:R-:W-:Y:S01]  /*7390*/  IMAD.MOV.U32 R20, RZ, RZ, -0x1 ;  /* 0xffffffffff147424 */ /* 0x000fe200078e00ff */
[----:B------:R-:W-:Y:S01]  /*73a0*/  ISETP.GT.U32.AND P0, PT, R7, 0x2, PT ;  /* 0x000000020700780c */ /* 0x000fe20003f04070 */
[----:B------:R-:W-:Y:S01]  /*73b0*/  IMAD.MOV.U32 R21, RZ, RZ, -0x1 ;  /* 0xffffffffff157424 */ /* 0x000fe200078e00ff */
[----:B------:R-:W-:Y:S02]  /*73c0*/  PRMT R10, RZ, 0x7610, R10 ;  /* 0x00007610ff0a7816 */ /* 0x000fe4000000000a */
[----:B------:R-:W-:-:S03]  /*73d0*/  ISETP.LT.U32.AND P0, PT, R11, 0x3, P0 ;  /* 0x000000030b00780c */ /* 0x000fc60000701070 */
[----:B------:R-:W0:Y:S01]  /*73e0*/  @P1 S2R R5, SR_CgaCtaId ;  /* 0x0000000000051919 */ /* 0x000e220000008800 */
[----:B------:R-:W-:-:S04]  /*73f0*/  @P1 MOV R4, 0x400 ;  /* 0x0000040000041802 */ /* 0x000fc80000000f00 */
[----:B0-----:R-:W-:Y:S01]  /*7400*/  @P1 LEA R6, R5, R4, 0x18 ;  /* 0x0000000405061211 */ /* 0x001fe200078ec0ff */
[----:B------:R-:W-:Y:S01]  /*7410*/  IMAD.WIDE.U32 R4, R7, -0x55555555, RZ ;  /* 0xaaaaaaab07047825 */ /* 0x000fe200078e00ff */
[----:B------:R-:W-:Y:S02]  /*7420*/  SEL R4, RZ, 0x1, !P0 ;  /* 0x00000001ff047807 */ /* 0x000fe40004000000 */
[----:B------:R0:W-:Y:S01]  /*7430*/  @P1 SYNCS.ARRIVE.TRANS64.A1T0 RZ, [R6+URZ+0x48], RZ ;  /* 0x000048ff06ff19a7 */ /* 0x0001e2000810003f */
[----:B------:R-:W-:Y:S02]  /*7440*/  IADD3 R16, P1, R16, UR36, RZ ;  /* 0x0000002410107c10 */ /* 0x000fe4000ff3e0ff */
[----:B------:R-:W-:Y:S02]  /*7450*/  LOP3.LUT R3, R3, R4, RZ, 0x3c, !PT ;  /* 0x0000000403037212 */ /* 0x000fe400078e3cff */
[----:B------:R-:W-:Y:S02]  /*7460*/  IADD3.X R17, R17, UR42, RZ, P1, !PT ;  /* 0x0000002a11117c10 */ /* 0x000fe40008ffe4ff */
[----:B------:R-:W-:-:S02]  /*7470*/  ISETP.GE.U32.AND P0, PT, R16, UR4, PT ;  /* 0x0000000410007c0c */ /* 0x000fc4000bf06070 */
[----:B0-----:R-:W-:Y:S02]  /*7480*/  SHF.R.U32.HI R6, RZ, 0x1, R5 ;  /* 0x00000001ff067819 */ /* 0x001fe40000011605 */
[----:B------:R-:W-:Y:S02]  /*7490*/  ISETP.GE.U32.AND.EX P0, PT, R17, UR5, PT, P0 ;  /* 0x0000000511007c0c */ /* 0x000fe4000bf06100 */
[----:B------:R-:W-:Y:S01]  /*74a0*/  @P2 LOP3.LUT R3, R3, 0x1, R6, 0x78, !PT ;  /* 0x0000000103032812 */ /* 0x000fe200078e7806 */
[----:B------:R-:W-:Y:S01]  /*74b0*/  IMAD R8, R6, -0x3, R7 ;  /* 0xfffffffd06087824 */ /* 0x000fe200078e0207 */
[----:B------:R-:W-:Y:S01]  /*74c0*/  PRMT R4, RZ, 0x7610, R4 ;  /* 0x00007610ff047816 */ /* 0x000fe20000000004 */
[----:B------:R-:W-:-:S08]  /*74d0*/  IMAD.MOV.U32 R7, RZ, RZ, -0x1 ;  /* 0xffffffffff077424 */ /* 0x000fd000078e00ff */
[----:B------:R-:W-:Y:S05]  /*74e0*/  @P0 BRA `(.L_x_174) ;  /* 0x0000000400540947 */ /* 0x000fea0003800000 */
[----:B------:R-:W0:Y:S01]  /*74f0*/  S2R R15, SR_CTAID.X ;  /* 0x00000000000f7919 */ /* 0x000e220000002500 */
[----:B------:R-:W-:Y:S01]  /*7500*/  ULDC.64 UR4, c[0x0][0x628] ;  /* 0x00018a0000047ab9 */ /* 0x000fe20000000a00 */
[----:B------:R-:W-:Y:S01]  /*7510*/  ULDC UR7, c[0x0][0x630] ;  /* 0x00018c0000077ab9 */ /* 0x000fe20000000800 */
[----:B------:R-:W-:Y:S01]  /*7520*/  ISETP.NE.U32.AND P0, PT, RZ, UR4, PT ;  /* 0x00000004ff007c0c */ /* 0x000fe2000bf05070 */
[----:B------:R-:W1:Y:S01]  /*7530*/  S2R R20, SR_CTAID.Y ;  /* 0x0000000000147919 */ /* 0x000e620000002600 */
[----:B------:R-:W-:Y:S01]  /*7540*/  ULDC UR8, c[0x0][0x150] ;  /* 0x0000540000087ab9 */ /* 0x000fe20000000800 */
[----:B------:R-:W-:Y:S01]  /*7550*/  IMAD.MOV.U32 R4, RZ, RZ, R16 ;  /* 0x000000ffff047224 */ /* 0x000fe200078e0010 */
[----:B------:R-:W-:Y:S01]  /*7560*/  ISETP.NE.AND.EX P0, PT, RZ, UR5, PT, P0 ;  /* 0x00000005ff007c0c */ /* 0x000fe2000bf05300 */
[----:B------:R-:W-:Y:S01]  /*7570*/  IMAD.MOV.U32 R5, RZ, RZ, R17 ;  /* 0x000000ffff057224 */ /* 0x000fe200078e0011 */
[----:B0-----:R-:W-:-:S11]  /*7580*/  I2FP.F32.U32 R22, R15 ;  /* 0x0000000f00167245 */ /* 0x001fd60000201000 */
[----:B------:R-:W-:Y:S05]  /*7590*/  @!P0 BRA `(.L_x_175) ;  /* 0x0000000000288947 */ /* 0x000fea0003800000 */
[----:B------:R-:W-:Y:S02]  /*75a0*/  ULDC UR6, c[0x0][0x634] ;  /* 0x00018d0000067ab9 */ /* 0x000fe40000000800 */
[----:B------:R-:W-:-:S05]  /*75b0*/  IADD3 R5, P0, R16, UR6, RZ ;  /* 0x0000000610057c10 */ /* 0x000fca000ff1e0ff */
[----:B------:R-:W-:-:S04]  /*75c0*/  IMAD.X R21, RZ, RZ, R17, P0 ;  /* 0x000000ffff157224 */ /* 0x000fc800000e0611 */
[----:B------:R-:W-:-:S04]  /*75d0*/  IMAD.WIDE.U32 R6, R21, UR4, RZ ;  /* 0x0000000415067c25 */ /* 0x000fc8000f8e00ff */
[----:B------:R-:W-:-:S04]  /*75e0*/  IMAD.WIDE.U32 R6, P0, R5, UR5, R6 ;  /* 0x0000000505067c25 */ /* 0x000fc8000f800006 */
[----:B------:R-:W-:-:S04]  /*75f0*/  IMAD.WIDE.U32 R4, R5, UR4, RZ ;  /* 0x0000000405047c25 */ /* 0x000fc8000f8e00ff */
[----:B------:R-:W-:Y:S01]  /*7600*/  IMAD.MOV.U32 R4, RZ, RZ, R7 ;  /* 0x000000ffff047224 */ /* 0x000fe200078e0007 */
[----:B------:R-:W-:Y:S01]  /*7610*/  IADD3 RZ, P1, R5, R6, RZ ;  /* 0x0000000605ff7210 */ /* 0x000fe20007f3e0ff */
[----:B------:R-:W-:-:S04]  /*7620*/  IMAD.X R5, RZ, RZ, RZ, P0 ;  /* 0x000000ffff057224 */ /* 0x000fc800000e06ff */
[----:B------:R-:W-:-:S08]  /*7630*/  IMAD.WIDE.U32.X R4, R21, UR5, R4, P1 ;  /* 0x0000000515047c25 */ /* 0x000fd000088e0404 */
.L_x_175:
[--C-:B------:R-:W-:Y:S01]  /*7640*/  SHF.R.U64 R14, R4, UR7, R5.reuse ;  /* 0x00000007040e7c19 */ /* 0x100fe20008001205 */
[----:B------:R-:W-:Y:S01]  /*7650*/  FMUL R22, R22, UR8 ;  /* 0x0000000816167c20 */ /* 0x000fe20008400000 */
[----:B------:R-:W-:Y:S01]  /*7660*/  SHF.R.U32.HI R4, RZ, UR7, R5 ;  /* 0x00000007ff047c19 */ /* 0x000fe20008011605 */
[----:B------:R-:W0:Y:S01]  /*7670*/  LDC R6, c[0x0][0x144] ;  /* 0x00005100ff067b82 */ /* 0x000e220000000800 */
[----:B------:R-:W-:Y:S01]  /*7680*/  IADD3 R5, P0, RZ, -R14, RZ ;  /* 0x8000000eff057210 */ /* 0x000fe20007f1e0ff */
[----:B------:R-:W-:Y:S01]  /*7690*/  ULDC UR6, c[0x0][0x154] ;  /* 0x0000550000067ab9 */ /* 0x000fe20000000800 */
[----:B-1----:R-:W-:Y:S01]  /*76a0*/  I2FP.F32.U32 R7, R20 ;  /* 0x0000001400077245 */ /* 0x002fe20000201000 */
[----:B------:R-:W1:Y:S01]  /*76b0*/  F2I.U32.TRUNC.NTZ R22, R22 ;  /* 0x0000001600167305 */ /* 0x000e62000020f000 */
[----:B------:R-:W-:Y:S01]  /*76c0*/  ULDC.64 UR4, c[0x0][0x620] ;  /* 0x0001880000047ab9 */ /* 0x000fe20000000a00 */
[----:B------:R-:W-:Y:S01]  /*76d0*/  IMAD.X R4, RZ, RZ, ~R4, P0 ;  /* 0x000000ffff047224 */ /* 0x000fe200000e0e04 */
[----:B------:R-:W-:Y:S01]  /*76e0*/  ISETP.NE.AND P2, PT, R2, 0x1, PT ;  /* 0x000000010200780c */ /* 0x000fe20003f45270 */
[----:B------:R-:W-:Y:S01]  /*76f0*/  FMUL R23, R7, UR6 ;  /* 0x0000000607177c20 */ /* 0x000fe20008400000 */
[----:B------:R-:W2:Y:S01]  /*7700*/  LDC R25, c[0x0][0x148] ;  /* 0x00005200ff197b82 */ /* 0x000ea20000000800 */
[----:B------:R-:W-:Y:S01]  /*7710*/  IMAD R4, R4, UR4, RZ ;  /* 0x0000000404047c24 */ /* 0x000fe2000f8e02ff */
[----:B------:R-:W-:-:S02]  /*7720*/  ULDC.64 UR6, c[0x0][0x640] ;  /* 0x0001900000067ab9 */ /* 0x000fc40000000a00 */
[----:B------:R-:W-:Y:S01]  /*7730*/  ISETP.NE.U32.AND P0, PT, RZ, UR6, PT ;  /* 0x00000006ff007c0c */ /* 0x000fe2000bf05070 */
[----:B------:R-:W3:Y:S01]  /*7740*/  F2I.U32.TRUNC.NTZ R23, R23 ;  /* 0x0000001700177305 */ /* 0x000ee2000020f000 */
[C---:B------:R-:W-:Y:S02]  /*7750*/  IMAD R7, R5.reuse, UR5, R4 ;  /* 0x0000000505077c24 */ /* 0x040fe4000f8e0204 */
[----:B------:R-:W-:Y:S01]  /*7760*/  IMAD.WIDE.U32 R4, R5, UR4, R16 ;  /* 0x0000000405047c25 */ /* 0x000fe2000f8e0010 */
[----:B------:R-:W-:Y:S01]  /*7770*/  ULDC UR4, c[0x0][0x618] ;  /* 0x0001860000047ab9 */ /* 0x000fe20000000800 */
[----:B------:R-:W-:Y:S02]  /*7780*/  ISETP.NE.AND.EX P0, PT, RZ, UR7, PT, P0 ;  /* 0x00000007ff007c0c */ /* 0x000fe4000bf05300 */
[----:B------:R-:W-:Y:S02]  /*7790*/  IMAD.IADD R5, R5, 0x1, R7 ;  /* 0x0000000105057824 */ /* 0x000fe400078e0207 */
[----:B-1----:R-:W-:-:S03]  /*77a0*/  IMAD.MOV R22, RZ, RZ, -R22 ;  /* 0x000000ffff167224 */ /* 0x002fc600078e0a16 */
[----:B------:R-:W-:Y:S01]  /*77b0*/  SHF.R.U64 R21, R4, UR4, R5 ;  /* 0x0000000404157c19 */ /* 0x000fe20008001205 */
[----:B0-----:R-:W-:Y:S01]  /*77c0*/  IMAD R15, R6, R22, R15 ;  /* 0x00000016060f7224 */ /* 0x001fe200078e020f */
[----:B------:R-:W-:Y:S01]  /*77d0*/  SHF.R.U32.HI R4, RZ, UR4, R5 ;  /* 0x00000004ff047c19 */ /* 0x000fe20008011605 */
[----:B------:R-:W-:Y:S01]  /*77e0*/  ULDC UR4, c[0x0][0x608] ;  /* 0x0001820000047ab9 */ /* 0x000fe20000000800 */
[----:B---3--:R-:W-:Y:S02]  /*77f0*/  IMAD.MOV R6, RZ, RZ, -R23 ;  /* 0x000000ffff067224 */ /* 0x008fe400078e0a17 */
[--C-:B------:R-:W-:Y:S02]  /*7800*/  SHF.R.U64 R22, R21, UR4, R4.reuse ;  /* 0x0000000415167c19 */ /* 0x100fe40008001204 */
[----:B------:R-:W-:Y:S01]  /*7810*/  SHF.R.U32.HI R5, RZ, UR4, R4 ;  /* 0x00000004ff057c19 */ /* 0x000fe20008011604 */
[----:B------:R-:W-:Y:S01]  /*7820*/  ULDC UR4, c[0x0][0x658] ;  /* 0x0001960000047ab9 */ /* 0x000fe20000000800 */
[----:B--2---:R-:W-:-:S02]  /*7830*/  @P2 IMAD R15, R25, R6, R20 ;  /* 0x00000006190f2224 */ /* 0x004fc400078e0214 */
[--C-:B------:R-:W-:Y:S02]  /*7840*/  SHF.R.U64 R20, R22, UR4, R5.reuse ;  /* 0x0000000416147c19 */ /* 0x100fe40008001205 */
[----:B------:R-:W-:-:S03]  /*7850*/  SHF.R.U32.HI R23, RZ, UR4, R5 ;  /* 0x00000004ff177c19 */ /* 0x000fc60008011605 */
[----:B------:R-:W-:Y:S02]  /*7860*/  IMAD.MOV.U32 R6, RZ, RZ, R20 ;  /* 0x000000ffff067224 */ /* 0x000fe400078e0014 */
[----:B------:R-:W-:Y:S01]  /*7870*/  IMAD.MOV.U32 R5, RZ, RZ, R23 ;  /* 0x000000ffff057224 */ /* 0x000fe200078e0017 */
[----:B------:R-:W-:Y:S06]  /*7880*/  @!P0 BRA `(.L_x_176) ;  /* 0x00000000002c8947 */ /* 0x000fec0003800000 */
        /* <DEDUP_REMOVED lines=9> */
[----:B------:R-:W-:-:S04]  /*7920*/  IMAD.WIDE.U32.X R4, R23, UR7, R4, P1 ;  /* 0x0000000717047c25 */ /* 0x000fc800088e0404 */
[----:B------:R-:W-:-:S07]  /*7930*/  IMAD.MOV.U32 R6, RZ, RZ, R4 ;  /* 0x000000ffff067224 */ /* 0x000fce00078e0004 */
.L_x_176:
[----:B------:R-:W-:Y:S01]  /*7940*/  ULDC UR4, c[0x0][0x648] ;  /* 0x0001920000047ab9 */ /* 0x000fe20000000800 */
[----:B------:R-:W-:Y:S01]  /*7950*/  LOP3.LUT R4, R22, UR16, RZ, 0xc0, !PT ;  /* 0x0000001016047c12 */ /* 0x000fe2000f8ec0ff */
[----:B------:R-:W-:Y:S01]  /*7960*/  ULDC UR5, c[0x0][0x610] ;  /* 0x0001840000057ab9 */ /* 0x000fe20000000800 */
[----:B------:R-:W-:Y:S01]  /*7970*/  SHF.R.U64 R5, R6, UR4, R5 ;  /* 0x0000000406057c19 */ /* 0x000fe20008001205 */
[----:B------:R-:W-:Y:S01]  /*7980*/  ULDC UR4, c[0x0][0x638] ;  /* 0x00018e0000047ab9 */ /* 0x000fe20000000800 */
[----:B------:R-:W-:-:S03]  /*7990*/  LOP3.LUT R21, R21, UR15, RZ, 0xc0, !PT ;  /* 0x0000000f15157c12 */ /* 0x000fc6000f8ec0ff */
[----:B------:R-:W-:Y:S02]  /*79a0*/  IMAD.MOV R7, RZ, RZ, -R5 ;  /* 0x000000ffff077224 */ /* 0x000fe400078e0a05 */
[----:B------:R-:W-:Y:S02]  /*79b0*/  IMAD R4, R5, UR17, R4 ;  /* 0x0000001105047c24 */ /* 0x000fe4000f8e0204 */
[----:B------:R-:W-:Y:S01]  /*79c0*/  IMAD R20, R7, UR4, R20 ;  /* 0x0000000407147c24 */ /* 0x000fe2000f8e0214 */
[----:B------:R-:W-:Y:S01]  /*79d0*/  ULDC UR4, c[0x0][0x600] ;  /* 0x0001800000047ab9 */ /* 0x000fe20000000800 */
[----:B------:R-:W-:Y:S02]  /*79e0*/  IMAD R15, R4, UR5, R15 ;  /* 0x00000005040f7c24 */ /* 0x000fe4000f8e020f */
[----:B------:R-:W-:Y:S02]  /*79f0*/  IMAD R20, R20, UR4, R21 ;  /* 0x0000000414147c24 */ /* 0x000fe4000f8e0215 */
[----:B------:R-:W-:-:S02]  /*7a00*/  IMAD.MOV.U32 R4, RZ, RZ, 0x1 ;  /* 0x00000001ff047424 */ /* 0x000fc400078e00ff */
[----:B------:R-:W-:Y:S01]  /*7a10*/  IMAD.MOV.U32 R7, RZ, RZ, R14 ;  /* 0x000000ffff077224 */ /* 0x000fe200078e000e */
[----:B------:R-:W-:Y:S02]  /*7a20*/  SEL R21, R20, R15, !P2 ;  /* 0x0000000f14157207 */ /* 0x000fe40005000000 */
[----:B------:R-:W-:-:S07]  /*7a30*/  SEL R20, R15, R20, !P2 ;  /* 0x000000140f147207 */ /* 0x000fce0005000000 */
.L_x_174:
[----:B------:R-:W-:Y:S05]  /*7a40*/  BSYNC B1 ;  /* 0x0000000000017941 */ /* 0x000fea0003800000 */
.L_x_173:
[----:B------:R-:W-:-:S13]  /*7a50*/  LOP3.LUT P0, RZ, R4, 0xff, RZ, 0xc0, !PT ;  /* 0x000000ff04ff7812 */ /* 0x000fda000780c0ff */
[----:B------:R-:W-:Y:S05]  /*7a60*/  @P0 BRA `(.L_x_177) ;  /* 0xfffffff400400947 */ /* 0x000fea000383ffff */
[----:B------:R-:W-:Y:S05]  /*7a70*/  BSYNC B0 ;  /* 0x0000000000007941 */ /* 0x000fea0003800000 */
.L_x_166:
[----:B------:R-:W-:-:S03]  /*7a80*/  UMOV UR4, 0xffffffff ;  /* 0xffffffff00047882 */ /* 0x000fc60000000000 */
[----:B------:R-:W-:Y:S05]  /*7a90*/  BRA.DIV UR4, `(.L_x_178) ;  /* 0x0000000204f07947 */ /* 0x000fea000b800000 */
[----:B------:R-:W-:-:S13]  /*7aa0*/  ELECT P6, URZ, PT ;  /* 0x00000000003f782f */ /* 0x000fda00038c0000 */
.L_x_191:
[----:B------:R-:W-:Y:S04]  /*7ab0*/  BSSY B0, `(.L_x_179) ;  /* 0x0000022000007945 */ /* 0x000fe80003800000 */
[----:B------:R-:W-:Y:S05]  /*7ac0*/  @!P6 BRA `(.L_x_180) ;  /* 0x000000000080e947 */ /* 0x000fea0003800000 */
[----:B------:R-:W-:-:S04]  /*7ad0*/  LOP3.LUT R18, R18, 0x2, RZ, 0xfc, !PT ;  /* 0x0000000212127812 */ /* 0x000fc800078efcff */
[----:B------:R-:W-:-:S13]  /*7ae0*/  ISETP.NE.AND P0, PT, R18, 0x3, PT ;  /* 0x000000031200780c */ /* 0x000fda0003f05270 */
[----:B------:R-:W-:Y:S05]  /*7af0*/  @!P0 BRA `(.L_x_181) ;  /* 0x0000000000048947 */ /* 0x000fea0003800000 */
[----:B------:R-:W-:Y:S01]  /*7b00*/  BPT.TRAP 0x1 ;  /* 0x000000040000795c */ /* 0x000fe20000300000 */
.L_x_181:
[----:B------:R-:W0:Y:S01]  /*7b10*/  S2R R5, SR_CgaCtaId ;  /* 0x0000000000057919 */ /* 0x000e220000008800 */
[----:B------:R-:W-:Y:S02]  /*7b20*/  MOV R0, 0x400 ;  /* 0x0000040000007802 */ /* 0x000fe40000000f00 */
[----:B------:R-:W-:Y:S02]  /*7b30*/  SHF.L.U32 R2, R3, 0x1f, RZ ;  /* 0x0000001f03027819 */ /* 0x000fe400000006ff */
[----:B0-----:R-:W-:-:S05]  /*7b40*/  LEA R5, R5, R0, 0x18 ;  /* 0x0000000005057211 */ /* 0x001fca00078ec0ff */
[----:B------:R-:W-:-:S04]  /*7b50*/  VIADD R5, R5, 0x18 ;  /* 0x0000001805057836 */ /* 0x000fc80000000000 */
[C---:B------:R-:W-:Y:S02]  /*7b60*/  IMAD R7, R8.reuse, 0x8, R5 ;  /* 0x0000000808077824 */ /* 0x040fe400078e0205 */
[----:B------:R-:W-:Y:S02]  /*7b70*/  VIADD R8, R8, 0x1 ;  /* 0x0000000108087836 */ /* 0x000fe40000000000 */
[----:B------:R-:W0:Y:S03]  /*7b80*/  SYNCS.PHASECHK.TRANS64.TRYWAIT P0, [R7+URZ], R2 ;  /* 0x00000002070075a7 */ /* 0x000e26000800017f */
[----:B------:R-:W-:-:S04]  /*7b90*/  ISETP.NE.AND P1, PT, R8, 0x3, PT ;  /* 0x000000030800780c */ /* 0x000fc80003f25270 */
[----:B------:R-:W-:Y:S02]  /*7ba0*/  SEL R0, RZ, 0x1, P1 ;  /* 0x00000001ff007807 */ /* 0x000fe40000800000 */
[----:B------:R-:W-:Y:S02]  /*7bb0*/  SEL R8, R8, RZ, P1 ;  /* 0x000000ff08087207 */ /* 0x000fe40000800000 */
[----:B------:R-:W-:-:S03]  /*7bc0*/  LOP3.LUT R9, R3, R0, RZ, 0x3c, !PT ;  /* 0x0000000003097212 */ /* 0x000fc600078e3cff */
[----:B------:R-:W-:Y:S01]  /*7bd0*/  IMAD R4, R8, 0x8, R5 ;  /* 0x0000000808047824 */ /* 0x000fe200078e0205 */
[----:B------:R-:W-:Y:S01]  /*7be0*/  SHF.L.U32 R3, R9, 0x1f, RZ ;  /* 0x0000001f09037819 */ /* 0x000fe200000006ff */
[----:B0-----:R-:W-:Y:S06]  /*7bf0*/  @!P0 BRA `(.L_x_182) ;  /* 0x0000000000b88947 */ /* 0x001fec0003800000 */
.L_x_192:
[----:B------:R-:W1:Y:S01]  /*7c00*/  SYNCS.PHASECHK.TRANS64.TRYWAIT P0, [R4+URZ], R3 ;  /* 0x00000003040075a7 */ /* 0x000e62000800017f */
[----:B------:R-:W-:-:S05]  /*7c10*/  VIADD R0, R8, 0x1 ;  /* 0x0000000108007836 */ /* 0x000fca0000000000 */
[----:B------:R-:W-:-:S04]  /*7c20*/  ISETP.NE.AND P1, PT, R0, 0x3, PT ;  /* 0x000000030000780c */ /* 0x000fc80003f25270 */
[----:B0-----:R-:W-:Y:S02]  /*7c30*/  SEL R2, RZ, 0x1, P1 ;  /* 0x00000001ff027807 */ /* 0x001fe40000800000 */
[----:B------:R-:W-:Y:S02]  /*7c40*/  SEL R0, R0, RZ, P1 ;  /* 0x000000ff00007207 */ /* 0x000fe40000800000 */
[----:B------:R-:W-:Y:S01]  /*7c50*/  LOP3.LUT R2, R9, R2, RZ, 0x3c, !PT ;  /* 0x0000000209027212 */ /* 0x000fe200078e3cff */
[----:B-1----:R-:W-:Y:S06]  /*7c60*/  @!P0 BRA `(.L_x_183) ;  /* 0x0000000000b08947 */ /* 0x002fec0003800000 */
.L_x_193:
[----:B------:R-:W-:Y:S01]  /*7c70*/  IMAD R5, R0, 0x8, R5 ;  /* 0x0000000800057824 */ /* 0x000fe200078e0205 */
[----:B------:R-:W-:-:S07]  /*7c80*/  SHF.L.U32 R0, R2, 0x1f, RZ ;  /* 0x0000001f02007819 */ /* 0x000fce00000006ff */
.L_x_184:
[----:B-1----:R1:W2:Y:S02]  /*7c90*/  SYNCS.PHASECHK.TRANS64.TRYWAIT P0, [R5+URZ], R0 ;  /* 0x00000000050075a7 */ /* 0x0022a4000800017f */
[----:B--2---:R-:W-:Y:S05]  /*7ca0*/  @!P0 NANOSLEEP.SYNCS 0x989680 ;  /* 0x009896800000895d */ /* 0x004fea0003900000 */
[----:B------:R-:W2:Y:S02]  /*7cb0*/  @!P0 SYNCS.PHASECHK.TRANS64 P0, [R5+URZ], R0 ;  /* 0x00000000050085a7 */ /* 0x000ea4000800007f */
[----:B--2---:R-:W-:Y:S05]  /*7cc0*/  @!P0 BRA `(.L_x_184) ;  /* 0xfffffffc00f08947 */ /* 0x004fea000383ffff */
.L_x_180:
[----:B------:R-:W-:Y:S05]  /*7cd0*/  BSYNC B0 ;  /* 0x0000000000007941 */ /* 0x000fea0003800000 */
.L_x_179:
[----:B------:R-:W-:Y:S05]  /*7ce0*/  EXIT ;  /* 0x000000000000794d */ /* 0x000fea0003800000 */
.L_x_21:
[----:B-1----:R1:W2:Y:S02]  /*7cf0*/  SYNCS.PHASECHK.TRANS64.TRYWAIT P1, [R3+URZ], R0 ;  /* 0x00000000030075a7 */ /* 0x0022a4000802017f */
[----:B--2---:R-:W-:Y:S05]  /*7d00*/  @!P1 NANOSLEEP.SYNCS 0x989680 ;  /* 0x009896800000995d */ /* 0x004fea0003900000 */
[----:B------:R-:W2:Y:S02]  /*7d10*/  @!P1 SYNCS.PHASECHK.TRANS64 P1, [R3+URZ], R0 ;  /* 0x00000000030095a7 */ /* 0x000ea4000802007f */
[----:B--2---:R-:W-:Y:S05]  /*7d20*/  @!P1 BRA `(.L_x_21) ;  /* 0xfffffffc00f09947 */ /* 0x004fea000383ffff */
[----:B------:R-:W-:Y:S05]  /*7d30*/  BRA `(.L_x_20) ;  /* 0xffffff9800947947 */ /* 0x000fea000383ffff */
.L_x_26:
[----:B-1----:R1:W2:Y:S02]  /*7d40*/  SYNCS.PHASECHK.TRANS64.TRYWAIT P1, [R5+URZ], R4 ;  /* 0x00000004050075a7 */ /* 0x0022a4000802017f */
[----:B--2---:R-:W-:Y:S05]  /*7d50*/  @!P1 NANOSLEEP.SYNCS 0x989680 ;  /* 0x009896800000995d */ /* 0x004fea0003900000 */
[----:B------:R-:W2:Y:S02]  /*7d60*/  @!P1 SYNCS.PHASECHK.TRANS64 P1, [R5+URZ], R4 ;  /* 0x00000004050095a7 */ /* 0x000ea4000802007f */
[----:B--2---:R-:W-:Y:S05]  /*7d70*/  @!P1 BRA `(.L_x_26) ;  /* 0xfffffffc00f09947 */ /* 0x004fea000383ffff */
[----:B------:R-:W-:Y:S05]  /*7d80*/  BRA `(.L_x_25) ;  /* 0xffffff9c00707947 */ /* 0x000fea000383ffff */
.L_x_167:
[----:B------:R-:W-:Y:S01]  /*7d90*/  BSSY B1, `(.L_x_185) ;  /* 0x0000006000017945 */ /* 0x000fe20003800000 */
[----:B------:R-:W-:-:S07]  /*7da0*/  IMAD.MOV.U32 R15, RZ, RZ, -0x1 ;  /* 0xffffffffff0f7424 */ /* 0x000fce00078e00ff */
[----:B------:R-:W-:Y:S05]  /*7db0*/  WARPSYNC.COLLECTIVE R15, `(.L_x_186) ;  /* 0x000000000f0c7348 */ /* 0x000fea0003c00000 */
[----:B------:R-:W-:Y:S02]  /*7dc0*/  ELECT P6, UR62, PT ;  /* 0x00000000003e782f */ /* 0x000fe400038c0000 */
[----:B------:R-:W-:Y:S01]  /*7dd0*/  MOV R14, UR62 ;  /* 0x0000003e000e7c02 */ /* 0x000fe20008000f00 */
[----:B------:R-:W-:Y:S10]  /*7de0*/  ENDCOLLECTIVE ;  /* 0x000000000000791b */ /* 0x000ff40003800000 */
.L_x_186:
[----:B------:R-:W-:Y:S05]  /*7df0*/  BSYNC B1 ;  /* 0x0000000000017941 */ /* 0x000fea0003800000 */
.L_x_185:
[----:B------:R-:W-:Y:S05]  /*7e00*/  BRA `(.L_x_187) ;  /* 0xfffffff000647947 */ /* 0x000fea000383ffff */
.L_x_170:
[----:B-1----:R1:W2:Y:S02]  /*7e10*/  SYNCS.PHASECHK.TRANS64.TRYWAIT P0, [R23+URZ+0x18], R14 ;  /* 0x0000180e170075a7 */ /* 0x0022a4000800017f */
[----:B--2---:R-:W-:Y:S05]  /*7e20*/  @!P0 NANOSLEEP.SYNCS 0x989680 ;  /* 0x009896800000895d */ /* 0x004fea0003900000 */
[----:B------:R-:W2:Y:S02]  /*7e30*/  @!P0 SYNCS.PHASECHK.TRANS64 P0, [R23+URZ+0x18], R14 ;  /* 0x0000180e170085a7 */ /* 0x000ea4000800007f */
[----:B--2---:R-:W-:Y:S05]  /*7e40*/  @!P0 BRA `(.L_x_170) ;  /* 0xfffffffc00f08947 */ /* 0x004fea000383ffff */
[----:B------:R-:W-:Y:S05]  /*7e50*/  BRA `(.L_x_188) ;  /* 0xfffffff0009c7947 */ /* 0x000fea000383ffff */
.L_x_178:
[----:B------:R-:W-:Y:S01]  /*7e60*/  BSSY B0, `(.L_x_189) ;  /* 0x0000006000007945 */ /* 0x000fe20003800000 */
[----:B------:R-:W-:-:S07]  /*7e70*/  IMAD.MOV.U32 R15, RZ, RZ, -0x1 ;  /* 0xffffffffff0f7424 */ /* 0x000fce00078e00ff */
[----:B------:R-:W-:Y:S05]  /*7e80*/  WARPSYNC.COLLECTIVE R15, `(.L_x_190) ;  /* 0x000000000f0c7348 */ /* 0x000fea0003c00000 */
[----:B------:R-:W-:Y:S02]  /*7e90*/  ELECT P6, UR62, PT ;  /* 0x00000000003e782f */ /* 0x000fe400038c0000 */
[----:B------:R-:W-:Y:S01]  /*7ea0*/  MOV R14, UR62 ;  /* 0x0000003e000e7c02 */ /* 0x000fe20008000f00 */
[----:B------:R-:W-:Y:S10]  /*7eb0*/  ENDCOLLECTIVE ;  /* 0x000000000000791b */ /* 0x000ff40003800000 */
.L_x_190:
[----:B------:R-:W-:Y:S05]  /*7ec0*/  BSYNC B0 ;  /* 0x0000000000007941 */ /* 0x000fea0003800000 */
.L_x_189:
[----:B------:R-:W-:Y:S05]  /*7ed0*/  BRA `(.L_x_191) ;  /* 0xfffffff800f47947 */ /* 0x000fea000383ffff */
.L_x_182:
[----:B0-----:R0:W1:Y:S02]  /*7ee0*/  SYNCS.PHASECHK.TRANS64.TRYWAIT P0, [R7+URZ], R2 ;  /* 0x00000002070075a7 */ /* 0x001064000800017f */
[----:B-1----:R-:W-:Y:S05]  /*7ef0*/  @!P0 NANOSLEEP.SYNCS 0x989680 ;  /* 0x009896800000895d */ /* 0x002fea0003900000 */
[----:B------:R-:W1:Y:S02]  /*7f00*/  @!P0 SYNCS.PHASECHK.TRANS64 P0, [R7+URZ], R2 ;  /* 0x00000002070085a7 */ /* 0x000e64000800007f */
[----:B-1----:R-:W-:Y:S05]  /*7f10*/  @!P0 BRA `(.L_x_182) ;  /* 0xfffffffc00f08947 */ /* 0x002fea000383ffff */
[----:B------:R-:W-:Y:S05]  /*7f20*/  BRA `(.L_x_192) ;  /* 0xfffffffc00347947 */ /* 0x000fea000383ffff */
.L_x_183:
[----:B0-----:R0:W1:Y:S02]  /*7f30*/  SYNCS.PHASECHK.TRANS64.TRYWAIT P0, [R4+URZ], R3 ;  /* 0x00000003040075a7 */ /* 0x001064000800017f */
[----:B-1----:R-:W-:Y:S05]  /*7f40*/  @!P0 NANOSLEEP.SYNCS 0x989680 ;  /* 0x009896800000895d */ /* 0x002fea0003900000 */
[----:B------:R-:W1:Y:S02]  /*7f50*/  @!P0 SYNCS.PHASECHK.TRANS64 P0, [R4+URZ], R3 ;  /* 0x00000003040085a7 */ /* 0x000e64000800007f */
[----:B-1----:R-:W-:Y:S05]  /*7f60*/  @!P0 BRA `(.L_x_183) ;  /* 0xfffffffc00f08947 */ /* 0x002fea000383ffff */
[----:B------:R-:W-:Y:S05]  /*7f70*/  BRA `(.L_x_193) ;  /* 0xfffffffc003c7947 */ /* 0x000fea000383ffff */
.L_x_194:
[----:B------:R-:W-:-:S00]  /*7f80*/  BRA `(.L_x_194) ;  /* 0xfffffffc00fc7947 */ /* 0x000fc0000383ffff */
[----:B------:R-:W-:-:S00]  /*7f90*/  NOP ;  /* 0x0000000000007918 */ /* 0x000fc00000000000 */
        /* <DEDUP_REMOVED lines=14> */
.L_x_195:


//--------------------- .nv.global.init           --------------------------
	.section	.nv.global.init,"aw",@progbits
.nv.global.init:
	.type		$str$22,@object
	.size		$str$22,($str$23 - $str$22)
$str$22:
        /*0000*/ 	.byte	0x6b, 0x5f, 0x74, 0x69, 0x6c, 0x65, 0x5f, 0x63, 0x6f, 0x75, 0x6e, 0x74, 0x20, 0x3e, 0x3d, 0x20
        /*0010*/ 	.byte	0x31, 0x00
	.type		$str$23,@object
	.size		$str$23,(__unnamed_1 - $str$23)
$str$23:
        /*0012*/ 	.byte	0x2f, 0x74, 0x6d, 0x70, 0x2f, 0x63, 0x75, 0x74, 0x6c, 0x61, 0x73, 0x73, 0x5f, 0x73, 0x77, 0x65
        /*0022*/ 	.byte	0x65, 0x70, 0x5f, 0x73, 0x72, 0x63, 0x2f, 0x69, 0x6e, 0x63, 0x6c, 0x75, 0x64, 0x65, 0x2f, 0x63
        /*0032*/ 	.byte	0x75, 0x74, 0x6c, 0x61, 0x73, 0x73, 0x2f, 0x67, 0x65, 0x6d, 0x6d, 0x2f, 0x63, 0x6f, 0x6c, 0x6c
        /*0042*/ 	.byte	0x65, 0x63, 0x74, 0x69, 0x76, 0x65, 0x2f, 0x73, 0x6d, 0x39, 0x30, 0x5f, 0x6d, 0x6d, 0x61, 0x5f
        /*0052*/ 	.byte	0x74, 0x6d, 0x61, 0x5f, 0x67, 0x6d, 0x6d, 0x61, 0x5f, 0x73, 0x73, 0x5f, 0x77, 0x61, 0x72, 0x70
        /*0062*/ 	.byte	0x73, 0x70, 0x65, 0x63, 0x69, 0x61, 0x6c, 0x69, 0x7a, 0x65, 0x64, 0x2e, 0x68, 0x70, 0x70, 0x00
	.type		__unnamed_1,@object
	.size		__unnamed_1,(.L_0 - __unnamed_1)
__unnamed_1:
        /*0072*/ 	.byte	0x76, 0x6f, 0x69, 0x64, 0x20, 0x63, 0x75, 0x74, 0x6c, 0x61, 0x73, 0x73, 0x3a, 0x3a, 0x67, 0x65
        /* <DEDUP_REMOVED lines=180> */
        /*0bc2*/ 	.byte	0x69, 0x74, 0x79, 0x5d, 0x00
.L_0:


//--------------------- .nv.shared._ZN7cutlass13device_kernelINS_4gemm6kernel13GemmUniversalIN4cute5tupleIJiiiiEEENS1_10collective13CollectiveMmaINS1_34MainloopSm90TmaGmmaWarpSpecializedILi3ENS5_IJNS4_1CILi2EEENSA_ILi1EEESC_EEENS1_35KernelTmaWarpSpecializedCooperativeEEENS5_IJNSA_ILi128EEESG_NSA_ILi64EEEEEENS_6half_tENS5_IJlSC_lEEESJ_SK_NS4_8TiledMMAINS4_8MMA_AtomIJNS4_4SM904GMMA26MMA_64x128x16_F32F16F16_SSILNSO_5MajorE0ELSQ_0ELNSO_7ScaleInE1ELSR_1EEEEEENS4_6LayoutISD_NS5_IJSC_NSA_ILi0EEESV_EEEEENS5_IJNS4_10UnderscoreESY_SY_EEEEENS4_13SM90_TMA_LOADENS4_14ComposedLayoutINS4_7SwizzleILi3ELi4ELi3EEENS4_18smem_ptr_flag_bitsILi16EEENSU_INS5_IJNSA_ILi8EEESH_EEENS5_IJSH_SC_EEEEEEEvNS4_8identityENS4_23SM90_TMA_LOAD_MULTICASTES1B_vS1C_EENS_8epilogue10collective6detail29Sm90TmaWarpSpecializedAdapterINS1G_15DefaultEpilogueISJ_SK_SK_NS1F_6thread17LinearCombinationISJ_Li1EffLNS1K_9ScaleType4KindE0ELNS_15FloatRoundStyleE2ESJ_EENS1_15EpilogueDefaultEEEEEvvEEEEvNT_6ParamsE --------------------------
	.section	.nv.shared._ZN7cutlass13device_kernelINS_4gemm6kernel13GemmUniversalIN4cute5tupleIJiiiiEEENS1_10collective13CollectiveMmaINS1_34MainloopSm90TmaGmmaWarpSpecializedILi3ENS5_IJNS4_1CILi2EEENSA_ILi1EEESC_EEENS1_35KernelTmaWarpSpecializedCooperativeEEENS5_IJNSA_ILi128EEESG_NSA_ILi64EEEEEENS_6half_tENS5_IJlSC_lEEESJ_SK_NS4_8TiledMMAINS4_8MMA_AtomIJNS4_4SM904GMMA26MMA_64x128x16_F32F16F16_SSILNSO_5MajorE0ELSQ_0ELNSO_7ScaleInE1ELSR_1EEEEEENS4_6LayoutISD_NS5_IJSC_NSA_ILi0EEESV_EEEEENS5_IJNS4_10UnderscoreESY_SY_EEEEENS4_13SM90_TMA_LOADENS4_14ComposedLayoutINS4_7SwizzleILi3ELi4ELi3EEENS4_18smem_ptr_flag_bitsILi16EEENSU_INS5_IJNSA_ILi8EEESH_EEENS5_IJSH_SC_EEEEEEEvNS4_8identityENS4_23SM90_TMA_LOAD_MULTICASTES1B_vS1C_EENS_8epilogue10collective6detail29Sm90TmaWarpSpecializedAdapterINS1G_15DefaultEpilogueISJ_SK_SK_NS1F_6thread17LinearCombinationISJ_Li1EffLNS1K_9ScaleType4KindE0ELNS_15FloatRoundStyleE2ESJ_EENS1_15EpilogueDefaultEEEEEvvEEEEvNT_6ParamsE,"aw",@nobits
	.sectionflags	@""
	.align	16
	.zero		1024


//--------------------- .nv.shared.reserved.0     --------------------------
	.section	.nv.shared.reserved.0,"aw",@nobits
	.weak		__nv_reservedSMEM_offset_0_alias
	.size		__nv_reservedSMEM_offset_0_alias, 0, 0
	.other		__nv_reservedSMEM_offset_0_alias,@"STO_CUDA_RESERVED_SHARED STV_DEFAULT"
__nv_reservedSMEM_offset_0_alias:
	.zero		0


//--------------------- .nv.global                --------------------------
	.section	.nv.global,"aw",@nobits
.nv.global:
	.type		_ZN39_INTERNAL_8f7086c8_4_k_cu_5cb013de_33464cute1_E,@object
	.size		_ZN39_INTERNAL_8f7086c8_4_k_cu_5cb013de_33464cute1_E,(_ZN39_INTERNAL_8f7086c8_4_k_cu_5cb013de_33464cuda3std3__45__cpo6cbeginE - _ZN39_INTERNAL_8f7086c8_4_k_cu_5cb013de_33464cute1_E)
_ZN39_INTERNAL_8f7086c8_4_k_cu_5cb013de_33464cute1_E:
	.zero		1
	.type		_ZN39_INTERNAL_8f7086c8_4_k_cu_5cb013de_33464cuda3std3__45__cpo6cbeginE,@object
	.size		_ZN39_INTERNAL_8f7086c8_4_k_cu_5cb013de_33464cuda3std3__45__cpo6cbeginE,(_ZN39_INTERNAL_8f7086c8_4_k_cu_5cb013de_33464cuda3std3__48in_placeE - _ZN39_INTERNAL_8f7086c8_4_k_cu_5cb013de_33464cuda3std3__45__cpo6cbeginE)
_ZN39_INTERNAL_8f7086c8_4_k_cu_5cb013de_33464cuda3std3__45__cpo6cbeginE:
	.zero		1
	.type		_ZN39_INTERNAL_8f7086c8_4_k_cu_5cb013de_33464cuda3std3__48in_placeE,@object
	.size		_ZN39_INTERNAL_8f7086c8_4_k_cu_5cb013de_33464cuda3std3__48in_placeE,(_ZN39_INTERNAL_8f7086c8_4_k_cu_5cb013de_33464cuda3std6ranges3__45__cpo9iter_moveE - _ZN39_INTERNAL_8f7086c8_4_k_cu_5cb013de_33464cuda3std3__48in_placeE)
_ZN39_INTERNAL_8f7086c8_4_k_cu_5cb013de_33464cuda3std3__48in_placeE:
	.zero		1
	.type		_ZN39_INTERNAL_8f7086c8_4_k_cu_5cb013de_33464cuda3std6ranges3__45__cpo9iter_moveE,@object
	.size		_ZN39_INTERNAL_8f7086c8_4_k_cu_5cb013de_33464cuda3std6ranges3__45__cpo9iter_moveE,(_ZN39_INTERNAL_8f7086c8_4_k_cu_5cb013de_33464cuda3std3__45__cpo5beginE - _ZN39_INTERNAL_8f7086c8_4_k_cu_5cb013de_33464cuda3std6ranges3__45__cpo9iter_moveE)
_ZN39_INTERNAL_8f7086c8_4_k_cu_5cb013de_33464cuda3std6ranges3__45__cpo9iter_moveE:
	.zero		1
	.type		_ZN39_INTERNAL_8f7086c8_4_k_cu_5cb013de_33464cuda3std3__45__cpo5beginE,@object
	.size		_ZN39_INTERNAL_8f7086c8_4_k_cu_5cb013de_33464cuda3std3__45__cpo5beginE,(_ZN39_INTERNAL_8f7086c8_4_k_cu_5cb013de_33464cuda3std3__441_GLOBAL__N__8f7086c8_4_k_cu_5cb013de_33466ignoreE - _ZN39_INTERNAL_8f7086c8_4_k_cu_5cb013de_33464cuda3std3__45__cpo5beginE)
_ZN39_INTERNAL_8f7086c8_4_k_cu_5cb013de_33464cuda3std3__45__cpo5beginE:
	.zero		1
	.type		_ZN39_INTERNAL_8f7086c8_4_k_cu_5cb013de_33464cuda3std3__441_GLOBAL__N__8f7086c8_4_k_cu_5cb013de_33466ignoreE,@object
	.size		_ZN39_INTERNAL_8f7086c8_4_k_cu_5cb013de_33464cuda3std3__441_GLOBAL__N__8f7086c8_4_k_cu_5cb013de_33466ignoreE,(_ZN39_INTERNAL_8f7086c8_4_k_cu_5cb013de_33464cute7productE - _ZN39_INTERNAL_8f7086c8_4_k_cu_5cb013de_33464cuda3std3__441_GLOBAL__N__8f7086c8_4_k_cu_5cb013de_33466ignoreE)
_ZN39_INTERNAL_8f7086c8_4_k_cu_5cb013de_33464cuda3std3__441_GLOBAL__N__8f7086c8_4_k_cu_5cb013de_33466ignoreE:
	.zero		1
	.type		_ZN39_INTERNAL_8f7086c8_4_k_cu_5cb013de_33464cute7productE,@object
	.size		_ZN39_INTERNAL_8f7086c8_4_k_cu_5cb013de_33464cute7productE,(_ZN39_INTERNAL_8f7086c8_4_k_cu_5cb013de_33464cuda3std3__45__cpo3endE - _ZN39_INTERNAL_8f7086c8_4_k_cu_5cb013de_33464cute7productE)
_ZN39_INTERNAL_8f7086c8_4_k_cu_5cb013de_33464cute7productE:
	.zero		1
	.type		_ZN39_INTERNAL_8f7086c8_4_k_cu_5cb013de_33464cuda3std3__45__cpo3endE,@object
	.size		_ZN39_INTERNAL_8f7086c8_4_k_cu_5cb013de_33464cuda3std3__45__cpo3endE,(_ZN39_INTERNAL_8f7086c8_4_k_cu_5cb013de_33464cuda3std3__419piecewise_constructE - _ZN39_INTERNAL_8f7086c8_4_k_cu_5cb013de_33464cuda3std3__45__cpo3endE)
_ZN39_INTERNAL_8f7086c8_4_k_cu_5cb013de_33464cuda3std3__45__cpo3endE:
	.zero		1
	.type		_ZN39_INTERNAL_8f7086c8_4_k_cu_5cb013de_33464cuda3std3__419piecewise_constructE,@object
	.size		_ZN39_INTERNAL_8f7086c8_4_k_cu_5cb013de_33464cuda3std3__419piecewise_constructE,(_ZN39_INTERNAL_8f7086c8_4_k_cu_5cb013de_33464cuda3std3__45__cpo4cendE - _ZN39_INTERNAL_8f7086c8_4_k_cu_5cb013de_33464cuda3std3__419piecewise_constructE)
_ZN39_INTERNAL_8f7086c8_4_k_cu_5cb013de_33464cuda3std3__419piecewise_constructE:
	.zero		1
	.type		_ZN39_INTERNAL_8f7086c8_4_k_cu_5cb013de_33464cuda3std3__45__cpo4cendE,@object
	.size		_ZN39_INTERNAL_8f7086c8_4_k_cu_5cb013de_33464cuda3std3__45__cpo4cendE,(_ZN39_INTERNAL_8f7086c8_4_k_cu_5cb013de_33464cuda3std6ranges3__45__cpo4swapE - _ZN39_INTERNAL_8f7086c8_4_k_cu_5cb013de_33464cuda3std3__45__cpo4cendE)
_ZN39_INTERNAL_8f7086c8_4_k_cu_5cb013de_33464cuda3std3__45__cpo4cendE:
	.zero		1
	.type		_ZN39_INTERNAL_8f7086c8_4_k_cu_5cb013de_33464cuda3std6ranges3__45__cpo4swapE,@object
	.size		_ZN39_INTERNAL_8f7086c8_4_k_cu_5cb013de_33464cuda3std6ranges3__45__cpo4swapE,(.L_8 - _ZN39_INTERNAL_8f7086c8_4_k_cu_5cb013de_33464cuda3std6ranges3__45__cpo4swapE)
_ZN39_INTERNAL_8f7086c8_4_k_cu_5cb013de_33464cuda3std6ranges3__45__cpo4swapE:
	.zero		1
.L_8:


//--------------------- .nv.constant0._ZN7cutlass13device_kernelINS_4gemm6kernel13GemmUniversalIN4cute5tupleIJiiiiEEENS1_10collective13CollectiveMmaINS1_34MainloopSm90TmaGmmaWarpSpecializedILi3ENS5_IJNS4_1CILi2EEENSA_ILi1EEESC_EEENS1_35KernelTmaWarpSpecializedCooperativeEEENS5_IJNSA_ILi128EEESG_NSA_ILi64EEEEEENS_6half_tENS5_IJlSC_lEEESJ_SK_NS4_8TiledMMAINS4_8MMA_AtomIJNS4_4SM904GMMA26MMA_64x128x16_F32F16F16_SSILNSO_5MajorE0ELSQ_0ELNSO_7ScaleInE1ELSR_1EEEEEENS4_6LayoutISD_NS5_IJSC_NSA_ILi0EEESV_EEEEENS5_IJNS4_10UnderscoreESY_SY_EEEEENS4_13SM90_TMA_LOADENS4_14ComposedLayoutINS4_7SwizzleILi3ELi4ELi3EEENS4_18smem_ptr_flag_bitsILi16EEENSU_INS5_IJNSA_ILi8EEESH_EEENS5_IJSH_SC_EEEEEEEvNS4_8identityENS4_23SM90_TMA_LOAD_MULTICASTES1B_vS1C_EENS_8epilogue10collective6detail29Sm90TmaWarpSpecializedAdapterINS1G_15DefaultEpilogueISJ_SK_SK_NS1F_6thread17LinearCombinationISJ_Li1EffLNS1K_9ScaleType4KindE0ELNS_15FloatRoundStyleE2ESJ_EENS1_15EpilogueDefaultEEEEEvvEEEEvNT_6ParamsE --------------------------
	.section	.nv.constant0._ZN7cutlass13device_kernelINS_4gemm6kernel13GemmUniversalIN4cute5tupleIJiiiiEEENS1_10collective13CollectiveMmaINS1_34MainloopSm90TmaGmmaWarpSpecializedILi3ENS5_IJNS4_1CILi2EEENSA_ILi1EEESC_EEENS1_35KernelTmaWarpSpecializedCooperativeEEENS5_IJNSA_ILi128EEESG_NSA_ILi64EEEEEENS_6half_tENS5_IJlSC_lEEESJ_SK_NS4_8TiledMMAINS4_8MMA_AtomIJNS4_4SM904GMMA26MMA_64x128x16_F32F16F16_SSILNSO_5MajorE0ELSQ_0ELNSO_7ScaleInE1ELSR_1EEEEEENS4_6LayoutISD_NS5_IJSC_NSA_ILi0EEESV_EEEEENS5_IJNS4_10UnderscoreESY_SY_EEEEENS4_13SM90_TMA_LOADENS4_14ComposedLayoutINS4_7SwizzleILi3ELi4ELi3EEENS4_18smem_ptr_flag_bitsILi16EEENSU_INS5_IJNSA_ILi8EEESH_EEENS5_IJSH_SC_EEEEEEEvNS4_8identityENS4_23SM90_TMA_LOAD_MULTICASTES1B_vS1C_EENS_8epilogue10collective6detail29Sm90TmaWarpSpecializedAdapterINS1G_15DefaultEpilogueISJ_SK_SK_NS1F_6thread17LinearCombinationISJ_Li1EffLNS1K_9ScaleType4KindE0ELNS_15FloatRoundStyleE2ESJ_EENS1_15EpilogueDefaultEEEEEvvEEEEvNT_6ParamsE,"a",@progbits
	.sectionflags	@""
	.align	4
.nv.constant0._ZN7cutlass13device_kernelINS_4gemm6kernel13GemmUniversalIN4cute5tupleIJiiiiEEENS1_10collective13CollectiveMmaINS1_34MainloopSm90TmaGmmaWarpSpecializedILi3ENS5_IJNS4_1CILi2EEENSA_ILi1EEESC_EEENS1_35KernelTmaWarpSpecializedCooperativeEEENS5_IJNSA_ILi128EEESG_NSA_ILi64EEEEEENS_6half_tENS5_IJlSC_lEEESJ_SK_NS4_8TiledMMAINS4_8MMA_AtomIJNS4_4SM904GMMA26MMA_64x128x16_F32F16F16_SSILNSO_5MajorE0ELSQ_0ELNSO_7ScaleInE1ELSR_1EEEEEENS4_6LayoutISD_NS5_IJSC_NSA_ILi0EEESV_EEEEENS5_IJNS4_10UnderscoreESY_SY_EEEEENS4_13SM90_TMA_LOADENS4_14ComposedLayoutINS4_7SwizzleILi3ELi4ELi3EEENS4_18smem_ptr_flag_bitsILi16EEENSU_INS5_IJNSA_ILi8EEESH_EEENS5_IJSH_SC_EEEEEEEvNS4_8identityENS4_23SM90_TMA_LOAD_MULTICASTES1B_vS1C_EENS_8epilogue10collective6detail29Sm90TmaWarpSpecializedAdapterINS1G_15DefaultEpilogueISJ_SK_SK_NS1F_6thread17LinearCombinationISJ_Li1EffLNS1K_9ScaleType4KindE0ELNS_15FloatRoundStyleE2ESJ_EENS1_15EpilogueDefaultEEEEEvvEEEEvNT_6ParamsE:
	.zero		1664


//--------------------- SYMBOLS --------------------------

	.type		.nv.reservedSmem.offset0,@object
	.size		.nv.reservedSmem.offset0,0x4
	.type		__assertfail,@function
